	.target	sm_100a

	.elftype	@"ET_EXEC"


//--------------------- .note.nv.tkinfo           --------------------------
	.section	.note.nv.tkinfo,"",@"SHT_NOTE"
	.sectionflags	@"SHF_NOTE_NV_TKINFO"
	.tkinfo
        /*0018*/ 	.word	0x00000002
        /*0030*/ 	.string	""
        /*0030*/ 	.string	"ptxas"
        /*0030*/ 	.string	"Cuda compilation tools, release 13.0, V13.0.88"
        /*0030*/ 	.string	"Build cuda_13.0.r13.0/compiler.36424714_0"
        /*0030*/ 	.string	"-arch sm_100a -m 64 "



//--------------------- .note.nv.cuinfo           --------------------------
	.section	.note.nv.cuinfo,"",@"SHT_NOTE"
	.sectionflags	@"SHF_NOTE_NV_CUINFO"
        /*0018*/ 	.short	0x0002
        /*001a*/ 	.short	0x0064
        /*001c*/ 	.short	0x0082
	.zero		2


//--------------------- .nv.info                  --------------------------
	.section	.nv.info,"",@"SHT_CUDA_INFO"
	.align	4


	//----- nvinfo : EIATTR_REGCOUNT
	.align		4
        /*0000*/ 	.byte	0x04, 0x2f
        /*0002*/ 	.short	(.L_19 - .L_18)
	.align		4
.L_18:
        /*0004*/ 	.word	index@(_ZN7cutlass13device_kernelINS_4gemm6kernel13GemmUniversalIN4cute5tupleIJiiiiEEENS1_10collective13CollectiveMmaINS1_35MainloopSm100TmaUmmaWarpSpecializedILi2ELi2ELi4ENS5_IJNS4_1CILi1EEESB_SB_EEEEENS5_IJNSA_ILi64EEENSA_ILi80EEENSA_ILi256EEEEEENS_6half_tENS5_IJlSB_lEEESI_SJ_NS4_8TiledMMAINS4_8MMA_AtomIJNS4_20SM100_MMA_F16BF16_SSISI_SI_fLi64ELi80ELNS4_4UMMA5MajorE0ELSO_0ELNSN_7ScaleInE0ELSP_0EEEEEENS4_6LayoutISC_NS5_IJNSA_ILi0EEEST_ST_EEEEENS5_IJNS4_10UnderscoreESW_SW_EEEEENS4_13SM90_TMA_LOADENS4_14ComposedLayoutINS4_7SwizzleILi3ELi4ELi3EEENS4_18smem_ptr_flag_bitsILi16EEENSS_INS5_IJNSA_ILi8EEESE_EEENS5_IJSE_SB_EEEEEEEvNS4_8identityESZ_S19_vS1A_EENS_8epilogue10collective18CollectiveEpilogueINS1C_23Sm100TmaWarpSpecializedILi2ELi1ELi40ELb1ELb0EEEJSH_NS5_IJNSS_ISE_SB_EENSS_ISF_SB_EEEEESI_SJ_SI_SJ_NS1C_6fusion15FusionCallbacksIS1G_NS1K_17LinearCombinationISI_fSI_fLNS_15FloatRoundStyleE2EEESH_S1J_JEEENS4_5SM1004TMEM4LOAD26SM100_TMEM_LOAD_16dp256b2xESZ_NS10_INS11_ILi1ELi4ELi3EEES14_NSS_INS5_IJS15_NSA_ILi16EEEEEENS5_IJS1V_SB_EEEEEEENS4_17SM75_U32x4_LDSM_NENS4_14SM90_TMA_STOREES1Z_NS4_17SM90_U32x4_STSM_NENS4_39AutoVectorizingCopyWithAssumedAlignmentILi128EEEEEEvvEEEEvNT_6ParamsE)
        /*0008*/ 	.word	0x0000007f


	//----- nvinfo : EIATTR_FRAME_SIZE
	.align		4
.L_19:
        /*000c*/ 	.byte	0x04, 0x11
        /*000e*/ 	.short	(.L_21 - .L_20)
	.align		4
.L_20:
        /*0010*/ 	.word	index@($__internal_2_$__cuda_sm10x_tcgen05_guardrail_trap_unallocated_columns_being_dealloced)
        /*0014*/ 	.word	0x00000000


	//----- nvinfo : EIATTR_FRAME_SIZE
	.align		4
.L_21:
        /*0018*/ 	.byte	0x04, 0x11
        /*001a*/ 	.short	(.L_23 - .L_22)
	.align		4
.L_22:
        /*001c*/ 	.word	index@($__internal_1_$__cuda_sm10x_tcgen05_guardrail_trap_phase_invalid_during_alloc)
        /*0020*/ 	.word	0x00000000


	//----- nvinfo : EIATTR_FRAME_SIZE
	.align		4
.L_23:
        /*0024*/ 	.byte	0x04, 0x11
        /*0026*/ 	.short	(.L_25 - .L_24)
	.align		4
.L_24:
        /*0028*/ 	.word	index@($__internal_0_$__cuda_sm10x_tcgen05_guardrail_trap_col_being_dealloced_not_returned_by_alloc)
        /*002c*/ 	.word	0x00000000


	//----- nvinfo : EIATTR_FRAME_SIZE
	.align		4
.L_25:
        /*0030*/ 	.byte	0x04, 0x11
        /*0032*/ 	.short	(.L_27 - .L_26)
	.align		4
.L_26:
        /*0034*/ 	.word	index@(_ZN7cutlass13device_kernelINS_4gemm6kernel13GemmUniversalIN4cute5tupleIJiiiiEEENS1_10collective13CollectiveMmaINS1_35MainloopSm100TmaUmmaWarpSpecializedILi2ELi2ELi4ENS5_IJNS4_1CILi1EEESB_SB_EEEEENS5_IJNSA_ILi64EEENSA_ILi80EEENSA_ILi256EEEEEENS_6half_tENS5_IJlSB_lEEESI_SJ_NS4_8TiledMMAINS4_8MMA_AtomIJNS4_20SM100_MMA_F16BF16_SSISI_SI_fLi64ELi80ELNS4_4UMMA5MajorE0ELSO_0ELNSN_7ScaleInE0ELSP_0EEEEEENS4_6LayoutISC_NS5_IJNSA_ILi0EEEST_ST_EEEEENS5_IJNS4_10UnderscoreESW_SW_EEEEENS4_13SM90_TMA_LOADENS4_14ComposedLayoutINS4_7SwizzleILi3ELi4ELi3EEENS4_18smem_ptr_flag_bitsILi16EEENSS_INS5_IJNSA_ILi8EEESE_EEENS5_IJSE_SB_EEEEEEEvNS4_8identityESZ_S19_vS1A_EENS_8epilogue10collective18CollectiveEpilogueINS1C_23Sm100TmaWarpSpecializedILi2ELi1ELi40ELb1ELb0EEEJSH_NS5_IJNSS_ISE_SB_EENSS_ISF_SB_EEEEESI_SJ_SI_SJ_NS1C_6fusion15FusionCallbacksIS1G_NS1K_17LinearCombinationISI_fSI_fLNS_15FloatRoundStyleE2EEESH_S1J_JEEENS4_5SM1004TMEM4LOAD26SM100_TMEM_LOAD_16dp256b2xESZ_NS10_INS11_ILi1ELi4ELi3EEES14_NSS_INS5_IJS15_NSA_ILi16EEEEEENS5_IJS1V_SB_EEEEEEENS4_17SM75_U32x4_LDSM_NENS4_14SM90_TMA_STOREES1Z_NS4_17SM90_U32x4_STSM_NENS4_39AutoVectorizingCopyWithAssumedAlignmentILi128EEEEEEvvEEEEvNT_6ParamsE)
        /*0038*/ 	.word	0x00000000


	//----- nvinfo : EIATTR_MIN_STACK_SIZE
	.align		4
.L_27:
        /*003c*/ 	.byte	0x04, 0x12
        /*003e*/ 	.short	(.L_29 - .L_28)
	.align		4
.L_28:
        /*0040*/ 	.word	index@(_ZN7cutlass13device_kernelINS_4gemm6kernel13GemmUniversalIN4cute5tupleIJiiiiEEENS1_10collective13CollectiveMmaINS1_35MainloopSm100TmaUmmaWarpSpecializedILi2ELi2ELi4ENS5_IJNS4_1CILi1EEESB_SB_EEEEENS5_IJNSA_ILi64EEENSA_ILi80EEENSA_ILi256EEEEEENS_6half_tENS5_IJlSB_lEEESI_SJ_NS4_8TiledMMAINS4_8MMA_AtomIJNS4_20SM100_MMA_F16BF16_SSISI_SI_fLi64ELi80ELNS4_4UMMA5MajorE0ELSO_0ELNSN_7ScaleInE0ELSP_0EEEEEENS4_6LayoutISC_NS5_IJNSA_ILi0EEEST_ST_EEEEENS5_IJNS4_10UnderscoreESW_SW_EEEEENS4_13SM90_TMA_LOADENS4_14ComposedLayoutINS4_7SwizzleILi3ELi4ELi3EEENS4_18smem_ptr_flag_bitsILi16EEENSS_INS5_IJNSA_ILi8EEESE_EEENS5_IJSE_SB_EEEEEEEvNS4_8identityESZ_S19_vS1A_EENS_8epilogue10collective18CollectiveEpilogueINS1C_23Sm100TmaWarpSpecializedILi2ELi1ELi40ELb1ELb0EEEJSH_NS5_IJNSS_ISE_SB_EENSS_ISF_SB_EEEEESI_SJ_SI_SJ_NS1C_6fusion15FusionCallbacksIS1G_NS1K_17LinearCombinationISI_fSI_fLNS_15FloatRoundStyleE2EEESH_S1J_JEEENS4_5SM1004TMEM4LOAD26SM100_TMEM_LOAD_16dp256b2xESZ_NS10_INS11_ILi1ELi4ELi3EEES14_NSS_INS5_IJS15_NSA_ILi16EEEEEENS5_IJS1V_SB_EEEEEEENS4_17SM75_U32x4_LDSM_NENS4_14SM90_TMA_STOREES1Z_NS4_17SM90_U32x4_STSM_NENS4_39AutoVectorizingCopyWithAssumedAlignmentILi128EEEEEEvvEEEEvNT_6ParamsE)
        /*0044*/ 	.word	0x00000000
.L_29:


//--------------------- .nv.compat                --------------------------
	.section	.nv.compat,"",@"SHT_CUDA_COMPAT_INFO"
	.align	4
        /*0000*/ 	.byte	0x02, 0x09, 0x01, 0x00, 0x02, 0x02, 0x02, 0x00, 0x02, 0x05, 0x05, 0x00, 0x03, 0x07, 0x01, 0x01
        /*0010*/ 	.byte	0x02, 0x03, 0x01, 0x00, 0x02, 0x06, 0x01, 0x00, 0x04, 0x0b, 0x08, 0x00, 0x09, 0x00, 0x00, 0x00
        /*0020*/ 	.byte	0x00, 0x00, 0x00, 0x00


//--------------------- .nv.info._ZN7cutlass13device_kernelINS_4gemm6kernel13GemmUniversalIN4cute5tupleIJiiiiEEENS1_10collective13CollectiveMmaINS1_35MainloopSm100TmaUmmaWarpSpecializedILi2ELi2ELi4ENS5_IJNS4_1CILi1EEESB_SB_EEEEENS5_IJNSA_ILi64EEENSA_ILi80EEENSA_ILi256EEEEEENS_6half_tENS5_IJlSB_lEEESI_SJ_NS4_8TiledMMAINS4_8MMA_AtomIJNS4_20SM100_MMA_F16BF16_SSISI_SI_fLi64ELi80ELNS4_4UMMA5MajorE0ELSO_0ELNSN_7ScaleInE0ELSP_0EEEEEENS4_6LayoutISC_NS5_IJNSA_ILi0EEEST_ST_EEEEENS5_IJNS4_10UnderscoreESW_SW_EEEEENS4_13SM90_TMA_LOADENS4_14ComposedLayoutINS4_7SwizzleILi3ELi4ELi3EEENS4_18smem_ptr_flag_bitsILi16EEENSS_INS5_IJNSA_ILi8EEESE_EEENS5_IJSE_SB_EEEEEEEvNS4_8identityESZ_S19_vS1A_EENS_8epilogue10collective18CollectiveEpilogueINS1C_23Sm100TmaWarpSpecializedILi2ELi1ELi40ELb1ELb0EEEJSH_NS5_IJNSS_ISE_SB_EENSS_ISF_SB_EEEEESI_SJ_SI_SJ_NS1C_6fusion15FusionCallbacksIS1G_NS1K_17LinearCombinationISI_fSI_fLNS_15FloatRoundStyleE2EEESH_S1J_JEEENS4_5SM1004TMEM4LOAD26SM100_TMEM_LOAD_16dp256b2xESZ_NS10_INS11_ILi1ELi4ELi3EEES14_NSS_INS5_IJS15_NSA_ILi16EEEEEENS5_IJS1V_SB_EEEEEEENS4_17SM75_U32x4_LDSM_NENS4_14SM90_TMA_STOREES1Z_NS4_17SM90_U32x4_STSM_NENS4_39AutoVectorizingCopyWithAssumedAlignmentILi128EEEEEEvvEEEEvNT_6ParamsE --------------------------
	.section	.nv.info._ZN7cutlass13device_kernelINS_4gemm6kernel13GemmUniversalIN4cute5tupleIJiiiiEEENS1_10collective13CollectiveMmaINS1_35MainloopSm100TmaUmmaWarpSpecializedILi2ELi2ELi4ENS5_IJNS4_1CILi1EEESB_SB_EEEEENS5_IJNSA_ILi64EEENSA_ILi80EEENSA_ILi256EEEEEENS_6half_tENS5_IJlSB_lEEESI_SJ_NS4_8TiledMMAINS4_8MMA_AtomIJNS4_20SM100_MMA_F16BF16_SSISI_SI_fLi64ELi80ELNS4_4UMMA5MajorE0ELSO_0ELNSN_7ScaleInE0ELSP_0EEEEEENS4_6LayoutISC_NS5_IJNSA_ILi0EEEST_ST_EEEEENS5_IJNS4_10UnderscoreESW_SW_EEEEENS4_13SM90_TMA_LOADENS4_14ComposedLayoutINS4_7SwizzleILi3ELi4ELi3EEENS4_18smem_ptr_flag_bitsILi16EEENSS_INS5_IJNSA_ILi8EEESE_EEENS5_IJSE_SB_EEEEEEEvNS4_8identityESZ_S19_vS1A_EENS_8epilogue10collective18CollectiveEpilogueINS1C_23Sm100TmaWarpSpecializedILi2ELi1ELi40ELb1ELb0EEEJSH_NS5_IJNSS_ISE_SB_EENSS_ISF_SB_EEEEESI_SJ_SI_SJ_NS1C_6fusion15FusionCallbacksIS1G_NS1K_17LinearCombinationISI_fSI_fLNS_15FloatRoundStyleE2EEESH_S1J_JEEENS4_5SM1004TMEM4LOAD26SM100_TMEM_LOAD_16dp256b2xESZ_NS10_INS11_ILi1ELi4ELi3EEES14_NSS_INS5_IJS15_NSA_ILi16EEEEEENS5_IJS1V_SB_EEEEEEENS4_17SM75_U32x4_LDSM_NENS4_14SM90_TMA_STOREES1Z_NS4_17SM90_U32x4_STSM_NENS4_39AutoVectorizingCopyWithAssumedAlignmentILi128EEEEEEvvEEEEvNT_6ParamsE,"",@"SHT_CUDA_INFO"
	.sectionflags	@""
	.align	4


	//----- nvinfo : EIATTR_CUDA_API_VERSION
	.align		4
        /*0000*/ 	.byte	0x04, 0x37
        /*0002*/ 	.short	(.L_31 - .L_30)
.L_30:
        /*0004*/ 	.word	0x00000082


	//----- nvinfo : EIATTR_KPARAM_INFO
	.align		4
.L_31:
        /*0008*/ 	.byte	0x04, 0x17
        /*000a*/ 	.short	(.L_33 - .L_32)
.L_32:
        /*000c*/ 	.word	0x00000000
        /*0010*/ 	.short	0x0000
        /*0012*/ 	.short	0x0000
        /*0014*/ 	.byte	0x00, 0xf0, 0x01, 0x20


	//----- nvinfo : EIATTR_AT_ENTRY_FRAGMENTS
	.align		4
.L_33:
        /*0018*/ 	.byte	0x04, 0x4f
        /*001a*/ 	.short	(.L_35 - .L_34)


	//   ....[0]....
.L_34:
        /*001c*/ 	.word	0x00000006


	//----- nvinfo : EIATTR_RESERVED_SMEM_USED
	.align		4
.L_35:
        /*0020*/ 	.byte	0x01, 0x41
	.zero		2


	//----- nvinfo : EIATTR_SPARSE_MMA_MASK
	.align		4
        /*0024*/ 	.byte	0x03, 0x50
        /*0026*/ 	.short	0x0000


	//----- nvinfo : EIATTR_TCGEN05_1CTA_USED
	.align		4
        /*0028*/ 	.byte	0x01, 0x51
	.zero		2


	//----- nvinfo : EIATTR_MAXREG_COUNT
	.align		4
        /*002c*/ 	.byte	0x03, 0x1b
        /*002e*/ 	.short	0x00ff


	//----- nvinfo : EIATTR_NUM_BARRIERS
	.align		4
        /*0030*/ 	.byte	0x02, 0x4c
        /*0032*/ 	.byte	0x07
	.zero		1


	//----- nvinfo : EIATTR_EXTERNS
	.align		4
        /*0034*/ 	.byte	0x04, 0x0f
        /*0036*/ 	.short	(.L_37 - .L_36)


	//   ....[0]....
	.align		4
.L_36:
        /*0038*/ 	.word	index@(__assertfail)


	//----- nvinfo : EIATTR_MERCURY_ISA_VERSION
	.align		4
.L_37:
        /*003c*/ 	.byte	0x03, 0x5f
        /*003e*/ 	.short	0x0101


	//----- nvinfo : EIATTR_INT_WARP_WIDE_INSTR_OFFSETS
	.align		4
        /*0040*/ 	.byte	0x04, 0x31
        /*0042*/ 	.short	(.L_39 - .L_38)


	//   ....[0]....
.L_38:
        /*0044*/ 	.word	0x00002160


	//   ....[1]....
        /*0048*/ 	.word	0x00003f50


	//   ....[2]....
        /*004c*/ 	.word	0x00003f80


	//   ....[3]....
        /*0050*/ 	.word	0x00003fa0


	//   ....[4]....
        /*0054*/ 	.word	0x00004a30


	//   ....[5]....
        /*0058*/ 	.word	0x00004a40


	//   ....[6]....
        /*005c*/ 	.word	0x00004a70


	//   ....[7]....
        /*0060*/ 	.word	0x00004aa0


	//   ....[8]....
        /*0064*/ 	.word	0x00004c50


	//   ....[9]....
        /*0068*/ 	.word	0x00004c80


	//----- nvinfo : EIATTR_COOP_GROUP_MASK_REGIDS
	.align		4
.L_39:
        /*006c*/ 	.byte	0x04, 0x29
        /*006e*/ 	.short	(.L_41 - .L_40)


	//   ....[0]....
.L_40:
        /*0070*/ 	.word	0xffffffff


	//   ....[1]....
        /*0074*/ 	.word	0xffffffff


	//   ....[2]....
        /*0078*/ 	.word	0xffffffff


	//   ....[3]....
        /*007c*/ 	.word	0xffffffff


	//   ....[4]....
        /*0080*/ 	.word	0xffffffff


	//   ....[5]....
        /*0084*/ 	.word	0xffffffff


	//   ....[6]....
        /*0088*/ 	.word	0xffffffff


	//   ....[7]....
        /*008c*/ 	.word	0xffffffff


	//   ....[8]....
        /*0090*/ 	.word	0xffffffff


	//   ....[9]....
        /*0094*/ 	.word	0xffffffff


	//   ....[10]....
        /*0098*/ 	.word	0xffffffff


	//   ....[11]....
        /*009c*/ 	.word	0xffffffff


	//   ....[12]....
        /*00a0*/ 	.word	0xffffffff


	//----- nvinfo : EIATTR_COOP_GROUP_INSTR_OFFSETS
	.align		4
.L_41:
        /*00a4*/ 	.byte	0x04, 0x28
        /*00a6*/ 	.short	(.L_43 - .L_42)


	//   ....[0]....
.L_42:
        /*00a8*/ 	.word	0x00000090


	//   ....[1]....
        /*00ac*/ 	.word	0x000004d0


	//   ....[2]....
        /*00b0*/ 	.word	0x00000600


	//   ....[3]....
        /*00b4*/ 	.word	0x00000760


	//   ....[4]....
        /*00b8*/ 	.word	0x00000860


	//   ....[5]....
        /*00bc*/ 	.word	0x000009d0


	//   ....[6]....
        /*00c0*/ 	.word	0x00000b70


	//   ....[7]....
        /*00c4*/ 	.word	0x00002040


	//   ....[8]....
        /*00c8*/ 	.word	0x00002d00


	//   ....[9]....
        /*00cc*/ 	.word	0x00002f10


	//   ....[10]....
        /*00d0*/ 	.word	0x00002f40


	//   ....[11]....
        /*00d4*/ 	.word	0x00003e20


	//   ....[12]....
        /*00d8*/ 	.word	0x00004060


	//----- nvinfo : EIATTR_VRC_CTA_INIT_COUNT
	.align		4
.L_43:
        /*00dc*/ 	.byte	0x02, 0x4a
        /*00de*/ 	.byte	0x80
	.zero		1


	//----- nvinfo : EIATTR_SYSCALL_OFFSETS
	.align		4
        /*00e0*/ 	.byte	0x04, 0x46
        /*00e2*/ 	.short	(.L_45 - .L_44)


	//   ....[0]....
.L_44:
        /*00e4*/ 	.word	0x00005770


	//   ....[1]....
        /*00e8*/ 	.word	0x00005860


	//   ....[2]....
        /*00ec*/ 	.word	0x00006060


	//   ....[3]....
        /*00f0*/ 	.word	0x000061d0


	//   ....[4]....
        /*00f4*/ 	.word	0x00006340


	//   ....[5]....
        /*00f8*/ 	.word	0x000064b0


	//   ....[6]....
        /*00fc*/ 	.word	0x00006620


	//----- nvinfo : EIATTR_MBARRIER_INSTR_OFFSETS
	.align		4
.L_45:
        /*0100*/ 	.byte	0x04, 0x39
        /*0102*/ 	.short	(.L_47 - .L_46)


	//   ....[0]....
.L_46:
        /*0104*/ 	.word	0x000005b0
        /*0108*/ 	.word	0x000000ff
        /*010c*/ 	.word	0x00000000
        /*0110*/ 	.short	0x0100
        /*0112*/ 	.byte	0x04
	.zero		1


	//   ....[1]....
        /*0114*/ 	.word	0x000005c0
        /*0118*/ 	.word	0x000000ff
        /*011c*/ 	.word	0x00000010
        /*0120*/ 	.short	0x0100
        /*0122*/ 	.byte	0x04
	.zero		1


	//   ....[2]....
        /*0124*/ 	.word	0x000005d0
        /*0128*/ 	.word	0x000000ff
        /*012c*/ 	.word	0x00000008
        /*0130*/ 	.short	0x0100
        /*0132*/ 	.byte	0x04
	.zero		1


	//   ....[3]....
        /*0134*/ 	.word	0x000005e0
        /*0138*/ 	.word	0x000000ff
        /*013c*/ 	.word	0x00000018
        /*0140*/ 	.short	0x0100
        /*0142*/ 	.byte	0x04
	.zero		1


	//   ....[4]....
        /*0144*/ 	.word	0x00000710
        /*0148*/ 	.word	0x000000ff
        /*014c*/ 	.word	0x00000020
        /*0150*/ 	.short	0x0100
        /*0152*/ 	.byte	0x04
	.zero		1


	//   ....[5]....
        /*0154*/ 	.word	0x00000720
        /*0158*/ 	.word	0x000000ff
        /*015c*/ 	.word	0x00000030
        /*0160*/ 	.short	0x0100
        /*0162*/ 	.byte	0x04
	.zero		1


	//   ....[6]....
        /*0164*/ 	.word	0x00000730
        /*0168*/ 	.word	0x000000ff
        /*016c*/ 	.word	0x00000028
        /*0170*/ 	.short	0x0100
        /*0172*/ 	.byte	0x04
	.zero		1


	//   ....[7]....
        /*0174*/ 	.word	0x00000740
        /*0178*/ 	.word	0x000000ff
        /*017c*/ 	.word	0x00000038
        /*0180*/ 	.short	0x0100
        /*0182*/ 	.byte	0x04
	.zero		1


	//   ....[8]....
        /*0184*/ 	.word	0x00000830
        /*0188*/ 	.word	0x000000ff
        /*018c*/ 	.word	0x00000040
        /*0190*/ 	.short	0x0100
        /*0192*/ 	.byte	0x06
	.zero		1


	//   ....[9]....
        /*0194*/ 	.word	0x00000840
        /*0198*/ 	.word	0x000000ff
        /*019c*/ 	.word	0x00000048
        /*01a0*/ 	.short	0x0100
        /*01a2*/ 	.byte	0x06
	.zero		1


	//   ....[10]....
        /*01a4*/ 	.word	0x00000980
        /*01a8*/ 	.word	0x000000ff
        /*01ac*/ 	.word	0x00000050
        /*01b0*/ 	.short	0x0100
        /*01b2*/ 	.byte	0x06
	.zero		1


	//   ....[11]....
        /*01b4*/ 	.word	0x00000990
        /*01b8*/ 	.word	0x000000ff
        /*01bc*/ 	.word	0x00000060
        /*01c0*/ 	.short	0x0100
        /*01c2*/ 	.byte	0x06
	.zero		1


	//   ....[12]....
        /*01c4*/ 	.word	0x000009a0
        /*01c8*/ 	.word	0x000000ff
        /*01cc*/ 	.word	0x00000058
        /*01d0*/ 	.short	0x0100
        /*01d2*/ 	.byte	0x06
	.zero		1


	//   ....[13]....
        /*01d4*/ 	.word	0x000009b0
        /*01d8*/ 	.word	0x000000ff
        /*01dc*/ 	.word	0x00000068
        /*01e0*/ 	.short	0x0100
        /*01e2*/ 	.byte	0x06
	.zero		1


	//   ....[14]....
        /*01e4*/ 	.word	0x00000ae0
        /*01e8*/ 	.word	0x000000ff
        /*01ec*/ 	.word	0x00000070
        /*01f0*/ 	.short	0x0100
        /*01f2*/ 	.byte	0x04
	.zero		1


	//   ....[15]....
        /*01f4*/ 	.word	0x00000af0
        /*01f8*/ 	.word	0x000000ff
        /*01fc*/ 	.word	0x00000090
        /*0200*/ 	.short	0x0100
        /*0202*/ 	.byte	0x04
	.zero		1


	//   ....[16]....
        /*0204*/ 	.word	0x00000b00
        /*0208*/ 	.word	0x000000ff
        /*020c*/ 	.word	0x00000078
        /*0210*/ 	.short	0x0100
        /*0212*/ 	.byte	0x04
	.zero		1


	//   ....[17]....
        /*0214*/ 	.word	0x00000b10
        /*0218*/ 	.word	0x000000ff
        /*021c*/ 	.word	0x00000098
        /*0220*/ 	.short	0x0100
        /*0222*/ 	.byte	0x04
	.zero		1


	//   ....[18]....
        /*0224*/ 	.word	0x00000b20
        /*0228*/ 	.word	0x000000ff
        /*022c*/ 	.word	0x00000080
        /*0230*/ 	.short	0x0100
        /*0232*/ 	.byte	0x04
	.zero		1


	//   ....[19]....
        /*0234*/ 	.word	0x00000b30
        /*0238*/ 	.word	0x000000ff
        /*023c*/ 	.word	0x000000a0
        /*0240*/ 	.short	0x0100
        /*0242*/ 	.byte	0x04
	.zero		1


	//   ....[20]....
        /*0244*/ 	.word	0x00000b40
        /*0248*/ 	.word	0x000000ff
        /*024c*/ 	.word	0x00000088
        /*0250*/ 	.short	0x0100
        /*0252*/ 	.byte	0x04
	.zero		1


	//   ....[21]....
        /*0254*/ 	.word	0x00000b50
        /*0258*/ 	.word	0x000000ff
        /*025c*/ 	.word	0x000000a8
        /*0260*/ 	.short	0x0100
        /*0262*/ 	.byte	0x04
	.zero		1


	//   ....[22]....
        /*0264*/ 	.word	0x00000c40
        /*0268*/ 	.word	0x000000ff
        /*026c*/ 	.word	0x000000b0
        /*0270*/ 	.short	0x0100
        /*0272*/ 	.byte	0x04
	.zero		1


	//   ....[23]....
        /*0274*/ 	.word	0x00000c50
        /*0278*/ 	.word	0x000000ff
        /*027c*/ 	.word	0x000000c0
        /*0280*/ 	.short	0x0100
        /*0282*/ 	.byte	0x04
	.zero		1


	//   ....[24]....
        /*0284*/ 	.word	0x00000c60
        /*0288*/ 	.word	0x000000ff
        /*028c*/ 	.word	0x000000b8
        /*0290*/ 	.short	0x0100
        /*0292*/ 	.byte	0x04
	.zero		1


	//   ....[25]....
        /*0294*/ 	.word	0x00000c70
        /*0298*/ 	.word	0x000000ff
        /*029c*/ 	.word	0x000000c8
        /*02a0*/ 	.short	0x0100
        /*02a2*/ 	.byte	0x04
	.zero		1


	//   ....[26]....
        /*02a4*/ 	.word	0x00001540
        /*02a8*/ 	.word	0x00000002
        /*02ac*/ 	.word	0x000000c0
        /*02b0*/ 	.short	0x010a
        /*02b2*/ 	.byte	0xff
	.zero		1


	//   ....[27]....
        /*02b4*/ 	.word	0x00001570
        /*02b8*/ 	.word	0x00000002
        /*02bc*/ 	.word	0x000000b0
        /*02c0*/ 	.short	0x0101
        /*02c2*/ 	.byte	0xff
	.zero		1


	//   ....[28]....
        /*02c4*/ 	.word	0x00001640
        /*02c8*/ 	.word	0x000000ff
        /*02cc*/ 	.word	0x00000010
        /*02d0*/ 	.short	0x010a
        /*02d2*/ 	.byte	0x05
	.zero		1


	//   ....[29]....
        /*02d4*/ 	.word	0x000016e0
        /*02d8*/ 	.word	0x000000ff
        /*02dc*/ 	.word	0x00000010
        /*02e0*/ 	.short	0x010a
        /*02e2*/ 	.byte	0x39
	.zero		1


	//   ....[30]....
        /*02e4*/ 	.word	0x00001840
        /*02e8*/ 	.word	0x000000ff
        /*02ec*/ 	.word	0x00000010
        /*02f0*/ 	.short	0x010a
        /*02f2*/ 	.byte	0x06
	.zero		1


	//   ....[31]....
        /*02f4*/ 	.word	0x00001b50
        /*02f8*/ 	.word	0x000000ff
        /*02fc*/ 	.word	0x00000048
        /*0300*/ 	.short	0x0101
        /*0302*/ 	.byte	0x04
	.zero		1


	//   ....[32]....
        /*0304*/ 	.word	0x00001b70
        /*0308*/ 	.word	0x000000ff
        /*030c*/ 	.word	0x00000010
        /*0310*/ 	.short	0x010a
        /*0312*/ 	.byte	0x05
	.zero		1


	//   ....[33]....
        /*0314*/ 	.word	0x00001bf0
        /*0318*/ 	.word	0x000000ff
        /*031c*/ 	.word	0x00000010
        /*0320*/ 	.short	0x010a
        /*0322*/ 	.byte	0x39
	.zero		1


	//   ....[34]....
        /*0324*/ 	.word	0x00001d50
        /*0328*/ 	.word	0x000000ff
        /*032c*/ 	.word	0x00000010
        /*0330*/ 	.short	0x010a
        /*0332*/ 	.byte	0x06
	.zero		1


	//   ....[35]....
        /*0334*/ 	.word	0x00002070
        /*0338*/ 	.word	0x00000002
        /*033c*/ 	.word	0x00000050
        /*0340*/ 	.short	0x010a
        /*0342*/ 	.byte	0xff
	.zero		1


	//   ....[36]....
        /*0344*/ 	.word	0x00002130
        /*0348*/ 	.word	0x00000002
        /*034c*/ 	.word	0x00000000
        /*0350*/ 	.short	0x0101
        /*0352*/ 	.byte	0xff
	.zero		1


	//   ....[37]....
        /*0354*/ 	.word	0x00002690
        /*0358*/ 	.word	0x000000ff
        /*035c*/ 	.word	0x00000000
        /*0360*/ 	.short	0x010a
        /*0362*/ 	.byte	0x04
	.zero		1


	//   ....[38]....
        /*0364*/ 	.word	0x00002730
        /*0368*/ 	.word	0x00000000
        /*036c*/ 	.word	0x00000000
        /*0370*/ 	.short	0x010a
        /*0372*/ 	.byte	0xff
	.zero		1


	//   ....[39]....
        /*0374*/ 	.word	0x00002850
        /*0378*/ 	.word	0x00000000
        /*037c*/ 	.word	0x000000b0
        /*0380*/ 	.short	0x010a
        /*0382*/ 	.byte	0xff
	.zero		1


	//   ....[40]....
        /*0384*/ 	.word	0x000028c0
        /*0388*/ 	.word	0x00000000
        /*038c*/ 	.word	0x00000000
        /*0390*/ 	.short	0x0101
        /*0392*/ 	.byte	0xff
	.zero		1


	//   ....[41]....
        /*0394*/ 	.word	0x000028e0
        /*0398*/ 	.word	0x000000ff
        /*039c*/ 	.word	0x00000060
        /*03a0*/ 	.short	0x010a
        /*03a2*/ 	.byte	0x04
	.zero		1


	//   ....[42]....
        /*03a4*/ 	.word	0x00002a00
        /*03a8*/ 	.word	0x00000000
        /*03ac*/ 	.word	0x00000050
        /*03b0*/ 	.short	0x010a
        /*03b2*/ 	.byte	0xff
	.zero		1


	//   ....[43]....
        /*03b4*/ 	.word	0x00002b00
        /*03b8*/ 	.word	0x00000000
        /*03bc*/ 	.word	0x00000000
        /*03c0*/ 	.short	0x0101
        /*03c2*/ 	.byte	0xff
	.zero		1


	//   ....[44]....
        /*03c4*/ 	.word	0x00002b90
        /*03c8*/ 	.word	0x000000ff
        /*03cc*/ 	.word	0x00000060
        /*03d0*/ 	.short	0x0106
        /*03d2*/ 	.byte	0x04
	.zero		1


	//   ....[45]....
        /*03d4*/ 	.word	0x00002bb0
        /*03d8*/ 	.word	0x000000ff
        /*03dc*/ 	.word	0x00000060
        /*03e0*/ 	.short	0x010a
        /*03e2*/ 	.byte	0x04
	.zero		1


	//   ....[46]....
        /*03e4*/ 	.word	0x00002c40
        /*03e8*/ 	.word	0x000000ff
        /*03ec*/ 	.word	0x00000060
        /*03f0*/ 	.short	0x0106
        /*03f2*/ 	.byte	0x06
	.zero		1


	//   ....[47]....
        /*03f4*/ 	.word	0x00002c80
        /*03f8*/ 	.word	0x00000000
        /*03fc*/ 	.word	0x00000060
        /*0400*/ 	.short	0x010a
        /*0402*/ 	.byte	0xff
	.zero		1


	//   ....[48]....
        /*0404*/ 	.word	0x000031b0
        /*0408*/ 	.word	0x00000000
        /*040c*/ 	.word	0x00000050
        /*0410*/ 	.short	0x010a
        /*0412*/ 	.byte	0xff
	.zero		1


	//   ....[49]....
        /*0414*/ 	.word	0x000032c0
        /*0418*/ 	.word	0x00000003
        /*041c*/ 	.word	0x00000000
        /*0420*/ 	.short	0x0101
        /*0422*/ 	.byte	0xff
	.zero		1


	//   ....[50]....
        /*0424*/ 	.word	0x000032d0
        /*0428*/ 	.word	0x000000ff
        /*042c*/ 	.word	0x00000000
        /*0430*/ 	.short	0x010a
        /*0432*/ 	.byte	0x06
	.zero		1


	//   ....[51]....
        /*0434*/ 	.word	0x00003350
        /*0438*/ 	.word	0x000000ff
        /*043c*/ 	.word	0x00000090
        /*0440*/ 	.short	0x010a
        /*0442*/ 	.byte	0x49
	.zero		1


	//   ....[52]....
        /*0444*/ 	.word	0x00003410
        /*0448*/ 	.word	0x000000ff
        /*044c*/ 	.word	0x00000000
        /*0450*/ 	.short	0x010a
        /*0452*/ 	.byte	0x07
	.zero		1


	//   ....[53]....
        /*0454*/ 	.word	0x00003570
        /*0458*/ 	.word	0x000000ff
        /*045c*/ 	.word	0x00000000
        /*0460*/ 	.short	0x010a
        /*0462*/ 	.byte	0x09
	.zero		1


	//   ....[54]....
        /*0464*/ 	.word	0x00003c50
        /*0468*/ 	.word	0x000000ff
        /*046c*/ 	.word	0x00000000
        /*0470*/ 	.short	0x010a
        /*0472*/ 	.byte	0x04
	.zero		1


	//   ....[55]....
        /*0474*/ 	.word	0x00003ce0
        /*0478*/ 	.word	0x000000ff
        /*047c*/ 	.word	0x00000000
        /*0480*/ 	.short	0x010a
        /*0482*/ 	.byte	0x05
	.zero		1


	//   ....[56]....
        /*0484*/ 	.word	0x00003d70
        /*0488*/ 	.word	0x000000ff
        /*048c*/ 	.word	0x00000000
        /*0490*/ 	.short	0x010a
        /*0492*/ 	.byte	0x05
	.zero		1


	//   ....[57]....
        /*0494*/ 	.word	0x00003e00
        /*0498*/ 	.word	0x000000ff
        /*049c*/ 	.word	0x00000000
        /*04a0*/ 	.short	0x010a
        /*04a2*/ 	.byte	0x04
	.zero		1


	//   ....[58]....
        /*04a4*/ 	.word	0x00004250
        /*04a8*/ 	.word	0x00000000
        /*04ac*/ 	.word	0x00000050
        /*04b0*/ 	.short	0x010a
        /*04b2*/ 	.byte	0xff
	.zero		1


	//   ....[59]....
        /*04b4*/ 	.word	0x00004330
        /*04b8*/ 	.word	0x00000000
        /*04bc*/ 	.word	0x00000000
        /*04c0*/ 	.short	0x0101
        /*04c2*/ 	.byte	0xff
	.zero		1


	//   ....[60]....
        /*04c4*/ 	.word	0x00004650
        /*04c8*/ 	.word	0x000000ff
        /*04cc*/ 	.word	0x00000048
        /*04d0*/ 	.short	0x010a
        /*04d2*/ 	.byte	0x04
	.zero		1


	//   ....[61]....
        /*04d4*/ 	.word	0x00004830
        /*04d8*/ 	.word	0x000000ff
        /*04dc*/ 	.word	0x00000030
        /*04e0*/ 	.short	0x010a
        /*04e2*/ 	.byte	0x0d
	.zero		1


	//   ....[62]....
        /*04e4*/ 	.word	0x00004cd0
        /*04e8*/ 	.word	0x000000ff
        /*04ec*/ 	.word	0x00000020
        /*04f0*/ 	.short	0x010b
        /*04f2*/ 	.byte	0x0d
	.zero		1


	//   ....[63]....
        /*04f4*/ 	.word	0x00004d20
        /*04f8*/ 	.word	0x000000ff
        /*04fc*/ 	.word	0x00000000
        /*0500*/ 	.short	0x0101
        /*0502*/ 	.byte	0x0e
	.zero		1


	//   ....[64]....
        /*0504*/ 	.word	0x00004da0
        /*0508*/ 	.word	0x000000ff
        /*050c*/ 	.word	0x00000000
        /*0510*/ 	.short	0x010a
        /*0512*/ 	.byte	0x04
	.zero		1


	//   ....[65]....
        /*0514*/ 	.word	0x00004e40
        /*0518*/ 	.word	0x00000000
        /*051c*/ 	.word	0x00000000
        /*0520*/ 	.short	0x010a
        /*0522*/ 	.byte	0xff
	.zero		1


	//   ....[66]....
        /*0524*/ 	.word	0x00005180
        /*0528*/ 	.word	0x00000000
        /*052c*/ 	.word	0x00000050
        /*0530*/ 	.short	0x010a
        /*0532*/ 	.byte	0xff
	.zero		1


	//   ....[67]....
        /*0534*/ 	.word	0x00005290
        /*0538*/ 	.word	0x00000000
        /*053c*/ 	.word	0x00000000
        /*0540*/ 	.short	0x0101
        /*0542*/ 	.byte	0xff
	.zero		1


	//   ....[68]....
        /*0544*/ 	.word	0x00005c10
        /*0548*/ 	.word	0x00000000
        /*054c*/ 	.word	0x00000020
        /*0550*/ 	.short	0x010a
        /*0552*/ 	.byte	0xff
	.zero		1


	//   ....[69]....
        /*0554*/ 	.word	0x00005c30
        /*0558*/ 	.word	0x00000011
        /*055c*/ 	.word	0x00000070
        /*0560*/ 	.short	0x010a
        /*0562*/ 	.byte	0xff
	.zero		1


	//   ....[70]....
        /*0564*/ 	.word	0x00005d30
        /*0568*/ 	.word	0x00000000
        /*056c*/ 	.word	0x00000020
        /*0570*/ 	.short	0x010a
        /*0572*/ 	.byte	0xff
	.zero		1


	//   ....[71]....
        /*0574*/ 	.word	0x00005f40
        /*0578*/ 	.word	0x00000011
        /*057c*/ 	.word	0x00000070
        /*0580*/ 	.short	0x010a
        /*0582*/ 	.byte	0xff
	.zero		1


	//   ....[72]....
        /*0584*/ 	.word	0x00006960
        /*0588*/ 	.word	0x000000ff
        /*058c*/ 	.word	0x00000000
        /*0590*/ 	.short	0x0101
        /*0592*/ 	.byte	0x04
	.zero		1


	//   ....[73]....
        /*0594*/ 	.word	0x000073a0
        /*0598*/ 	.word	0x00000000
        /*059c*/ 	.word	0x00000000
        /*05a0*/ 	.short	0x0101
        /*05a2*/ 	.byte	0xff
	.zero		1


	//   ....[74]....
        /*05a4*/ 	.word	0x00007640
        /*05a8*/ 	.word	0x00000002
        /*05ac*/ 	.word	0x000000c0
        /*05b0*/ 	.short	0x010a
        /*05b2*/ 	.byte	0xff
	.zero		1


	//   ....[75]....
        /*05b4*/ 	.word	0x000076a0
        /*05b8*/ 	.word	0x00000002
        /*05bc*/ 	.word	0x00000010
        /*05c0*/ 	.short	0x010a
        /*05c2*/ 	.byte	0xff
	.zero		1


	//   ....[76]....
        /*05c4*/ 	.word	0x00007700
        /*05c8*/ 	.word	0x00000002
        /*05cc*/ 	.word	0x00000010
        /*05d0*/ 	.short	0x010a
        /*05d2*/ 	.byte	0xff
	.zero		1


	//   ....[77]....
        /*05d4*/ 	.word	0x00007750
        /*05d8*/ 	.word	0x00000002
        /*05dc*/ 	.word	0x00000050
        /*05e0*/ 	.short	0x010a
        /*05e2*/ 	.byte	0xff
	.zero		1


	//   ....[78]....
        /*05e4*/ 	.word	0x000077b0
        /*05e8*/ 	.word	0x00000000
        /*05ec*/ 	.word	0x00000000
        /*05f0*/ 	.short	0x010a
        /*05f2*/ 	.byte	0xff
	.zero		1


	//   ....[79]....
        /*05f4*/ 	.word	0x00007800
        /*05f8*/ 	.word	0x00000000
        /*05fc*/ 	.word	0x000000b0
        /*0600*/ 	.short	0x010a
        /*0602*/ 	.byte	0xff
	.zero		1


	//   ....[80]....
        /*0604*/ 	.word	0x00007860
        /*0608*/ 	.word	0x00000000
        /*060c*/ 	.word	0x00000060
        /*0610*/ 	.short	0x010a
        /*0612*/ 	.byte	0xff
	.zero		1


	//   ....[81]....
        /*0614*/ 	.word	0x000078b0
        /*0618*/ 	.word	0x00000000
        /*061c*/ 	.word	0x00000050
        /*0620*/ 	.short	0x010a
        /*0622*/ 	.byte	0xff
	.zero		1


	//   ....[82]....
        /*0624*/ 	.word	0x00007910
        /*0628*/ 	.word	0x00000000
        /*062c*/ 	.word	0x00000060
        /*0630*/ 	.short	0x010a
        /*0632*/ 	.byte	0xff
	.zero		1


	//   ....[83]....
        /*0634*/ 	.word	0x00007960
        /*0638*/ 	.word	0x00000000
        /*063c*/ 	.word	0x00000050
        /*0640*/ 	.short	0x010a
        /*0642*/ 	.byte	0xff
	.zero		1


	//   ....[84]....
        /*0644*/ 	.word	0x000079c0
        /*0648*/ 	.word	0x00000002
        /*064c*/ 	.word	0x00000090
        /*0650*/ 	.short	0x010a
        /*0652*/ 	.byte	0xff
	.zero		1


	//   ....[85]....
        /*0654*/ 	.word	0x00007a20
        /*0658*/ 	.word	0x00000000
        /*065c*/ 	.word	0x00000000
        /*0660*/ 	.short	0x010a
        /*0662*/ 	.byte	0xff
	.zero		1


	//   ....[86]....
        /*0664*/ 	.word	0x00007a80
        /*0668*/ 	.word	0x00000000
        /*066c*/ 	.word	0x00000000
        /*0670*/ 	.short	0x010a
        /*0672*/ 	.byte	0xff
	.zero		1


	//   ....[87]....
        /*0674*/ 	.word	0x00007ae0
        /*0678*/ 	.word	0x00000000
        /*067c*/ 	.word	0x00000000
        /*0680*/ 	.short	0x010a
        /*0682*/ 	.byte	0xff
	.zero		1


	//   ....[88]....
        /*0684*/ 	.word	0x00007b40
        /*0688*/ 	.word	0x00000000
        /*068c*/ 	.word	0x00000000
        /*0690*/ 	.short	0x010a
        /*0692*/ 	.byte	0xff
	.zero		1


	//   ....[89]....
        /*0694*/ 	.word	0x00007ba0
        /*0698*/ 	.word	0x00000000
        /*069c*/ 	.word	0x00000000
        /*06a0*/ 	.short	0x010a
        /*06a2*/ 	.byte	0xff
	.zero		1


	//   ....[90]....
        /*06a4*/ 	.word	0x00007bf0
        /*06a8*/ 	.word	0x00000000
        /*06ac*/ 	.word	0x00000050
        /*06b0*/ 	.short	0x010a
        /*06b2*/ 	.byte	0xff
	.zero		1


	//   ....[91]....
        /*06b4*/ 	.word	0x00007c50
        /*06b8*/ 	.word	0x00000000
        /*06bc*/ 	.word	0x00000048
        /*06c0*/ 	.short	0x010a
        /*06c2*/ 	.byte	0xff
	.zero		1


	//   ....[92]....
        /*06c4*/ 	.word	0x00007cb0
        /*06c8*/ 	.word	0x00000000
        /*06cc*/ 	.word	0x00000030
        /*06d0*/ 	.short	0x010a
        /*06d2*/ 	.byte	0xff
	.zero		1


	//   ....[93]....
        /*06d4*/ 	.word	0x00007d10
        /*06d8*/ 	.word	0x00000000
        /*06dc*/ 	.word	0x00000000
        /*06e0*/ 	.short	0x010a
        /*06e2*/ 	.byte	0xff
	.zero		1


	//   ....[94]....
        /*06e4*/ 	.word	0x00007d60
        /*06e8*/ 	.word	0x00000000
        /*06ec*/ 	.word	0x00000050
        /*06f0*/ 	.short	0x010a
        /*06f2*/ 	.byte	0xff
	.zero		1


	//   ....[95]....
        /*06f4*/ 	.word	0x00007db0
        /*06f8*/ 	.word	0x00000000
        /*06fc*/ 	.word	0x00000020
        /*0700*/ 	.short	0x010a
        /*0702*/ 	.byte	0xff
	.zero		1


	//   ....[96]....
        /*0704*/ 	.word	0x00007e00
        /*0708*/ 	.word	0x00000011
        /*070c*/ 	.word	0x00000070
        /*0710*/ 	.short	0x010a
        /*0712*/ 	.byte	0xff
	.zero		1


	//----- nvinfo : EIATTR_NUM_MBARRIERS
	.align		4
.L_47:
        /*0714*/ 	.byte	0x03, 0x38
        /*0716*/ 	.short	0x001a


	//----- nvinfo : EIATTR_EXIT_INSTR_OFFSETS
	.align		4
        /*0718*/ 	.byte	0x04, 0x1c
        /*071a*/ 	.short	(.L_49 - .L_48)


	//   ....[0]....
.L_48:
        /*071c*/ 	.word	0x00002760


	//   ....[1]....
        /*0720*/ 	.word	0x00002c50


	//   ....[2]....
        /*0724*/ 	.word	0x00002cb0


	//   ....[3]....
        /*0728*/ 	.word	0x00004070


	//   ....[4]....
        /*072c*/ 	.word	0x00004e70


	//   ....[5]....
        /*0730*/ 	.word	0x00004eb0


	//   ....[6]....
        /*0734*/ 	.word	0x00007550


	//   ....[7]....
        /*0738*/ 	.word	0x000075d0


	//   ....[8]....
        /*073c*/ 	.word	0x00007600


	//   ....[9]....
        /*0740*/ 	.word	0x00007630


	//----- nvinfo : EIATTR_MAX_THREADS
	.align		4
.L_49:
        /*0744*/ 	.byte	0x04, 0x05
        /*0746*/ 	.short	(.L_51 - .L_50)
.L_50:
        /*0748*/ 	.word	0x00000100
        /*074c*/ 	.word	0x00000001
        /*0750*/ 	.word	0x00000001


	//----- nvinfo : EIATTR_CRS_STACK_SIZE
	.align		4
.L_51:
        /*0754*/ 	.byte	0x04, 0x1e
        /*0756*/ 	.short	(.L_53 - .L_52)
.L_52:
        /*0758*/ 	.word	0x00000000


	//----- nvinfo : EIATTR_CBANK_PARAM_SIZE
	.align		4
.L_53:
        /*075c*/ 	.byte	0x03, 0x19
        /*075e*/ 	.short	0x0800


	//----- nvinfo : EIATTR_PARAM_CBANK
	.align		4
        /*0760*/ 	.byte	0x04, 0x0a
        /*0762*/ 	.short	(.L_55 - .L_54)
	.align		4
.L_54:
        /*0764*/ 	.word	index@(.nv.constant0._ZN7cutlass13device_kernelINS_4gemm6kernel13GemmUniversalIN4cute5tupleIJiiiiEEENS1_10collective13CollectiveMmaINS1_35MainloopSm100TmaUmmaWarpSpecializedILi2ELi2ELi4ENS5_IJNS4_1CILi1EEESB_SB_EEEEENS5_IJNSA_ILi64EEENSA_ILi80EEENSA_ILi256EEEEEENS_6half_tENS5_IJlSB_lEEESI_SJ_NS4_8TiledMMAINS4_8MMA_AtomIJNS4_20SM100_MMA_F16BF16_SSISI_SI_fLi64ELi80ELNS4_4UMMA5MajorE0ELSO_0ELNSN_7ScaleInE0ELSP_0EEEEEENS4_6LayoutISC_NS5_IJNSA_ILi0EEEST_ST_EEEEENS5_IJNS4_10UnderscoreESW_SW_EEEEENS4_13SM90_TMA_LOADENS4_14ComposedLayoutINS4_7SwizzleILi3ELi4ELi3EEENS4_18smem_ptr_flag_bitsILi16EEENSS_INS5_IJNSA_ILi8EEESE_EEENS5_IJSE_SB_EEEEEEEvNS4_8identityESZ_S19_vS1A_EENS_8epilogue10collective18CollectiveEpilogueINS1C_23Sm100TmaWarpSpecializedILi2ELi1ELi40ELb1ELb0EEEJSH_NS5_IJNSS_ISE_SB_EENSS_ISF_SB_EEEEESI_SJ_SI_SJ_NS1C_6fusion15FusionCallbacksIS1G_NS1K_17LinearCombinationISI_fSI_fLNS_15FloatRoundStyleE2EEESH_S1J_JEEENS4_5SM1004TMEM4LOAD26SM100_TMEM_LOAD_16dp256b2xESZ_NS10_INS11_ILi1ELi4ELi3EEES14_NSS_INS5_IJS15_NSA_ILi16EEEEEENS5_IJS1V_SB_EEEEEEENS4_17SM75_U32x4_LDSM_NENS4_14SM90_TMA_STOREES1Z_NS4_17SM90_U32x4_STSM_NENS4_39AutoVectorizingCopyWithAssumedAlignmentILi128EEEEEEvvEEEEvNT_6ParamsE)
        /*0768*/ 	.short	0x0380
        /*076a*/ 	.short	0x0800


	//----- nvinfo : EIATTR_SW_WAR
	.align		4
.L_55:
        /*076c*/ 	.byte	0x04, 0x36
        /*076e*/ 	.short	(.L_57 - .L_56)
.L_56:
        /*0770*/ 	.word	0x00000008
.L_57:


//--------------------- .nv.callgraph             --------------------------
	.section	.nv.callgraph,"",@"SHT_CUDA_CALLGRAPH"
	.align	4
	.sectionentsize	8
	.align		4
        /*0000*/ 	.word	0x00000000
	.align		4
        /*0004*/ 	.word	0xffffffff
	.align		4
        /*0008*/ 	.word	index@(_ZN7cutlass13device_kernelINS_4gemm6kernel13GemmUniversalIN4cute5tupleIJiiiiEEENS1_10collective13CollectiveMmaINS1_35MainloopSm100TmaUmmaWarpSpecializedILi2ELi2ELi4ENS5_IJNS4_1CILi1EEESB_SB_EEEEENS5_IJNSA_ILi64EEENSA_ILi80EEENSA_ILi256EEEEEENS_6half_tENS5_IJlSB_lEEESI_SJ_NS4_8TiledMMAINS4_8MMA_AtomIJNS4_20SM100_MMA_F16BF16_SSISI_SI_fLi64ELi80ELNS4_4UMMA5MajorE0ELSO_0ELNSN_7ScaleInE0ELSP_0EEEEEENS4_6LayoutISC_NS5_IJNSA_ILi0EEEST_ST_EEEEENS5_IJNS4_10UnderscoreESW_SW_EEEEENS4_13SM90_TMA_LOADENS4_14ComposedLayoutINS4_7SwizzleILi3ELi4ELi3EEENS4_18smem_ptr_flag_bitsILi16EEENSS_INS5_IJNSA_ILi8EEESE_EEENS5_IJSE_SB_EEEEEEEvNS4_8identityESZ_S19_vS1A_EENS_8epilogue10collective18CollectiveEpilogueINS1C_23Sm100TmaWarpSpecializedILi2ELi1ELi40ELb1ELb0EEEJSH_NS5_IJNSS_ISE_SB_EENSS_ISF_SB_EEEEESI_SJ_SI_SJ_NS1C_6fusion15FusionCallbacksIS1G_NS1K_17LinearCombinationISI_fSI_fLNS_15FloatRoundStyleE2EEESH_S1J_JEEENS4_5SM1004TMEM4LOAD26SM100_TMEM_LOAD_16dp256b2xESZ_NS10_INS11_ILi1ELi4ELi3EEES14_NSS_INS5_IJS15_NSA_ILi16EEEEEENS5_IJS1V_SB_EEEEEEENS4_17SM75_U32x4_LDSM_NENS4_14SM90_TMA_STOREES1Z_NS4_17SM90_U32x4_STSM_NENS4_39AutoVectorizingCopyWithAssumedAlignmentILi128EEEEEEvvEEEEvNT_6ParamsE)
	.align		4
        /*000c*/ 	.word	index@(__assertfail)
	.align		4
        /*0010*/ 	.word	0x00000000
	.align		4
        /*0014*/ 	.word	0xfffffffe
	.align		4
        /*0018*/ 	.word	0x00000000
	.align		4
        /*001c*/ 	.word	0xfffffffd
	.align		4
        /*0020*/ 	.word	0x00000000
	.align		4
        /*0024*/ 	.word	0xfffffffc


//--------------------- .nv.constant4             --------------------------
	.section	.nv.constant4,"a",@progbits
	.align	8
	.align		8
.nv.constant4:
        /*0000*/ 	.dword	__assertfail
	.align		8
        /*0008*/ 	.dword	__unnamed_1
	.align		8
        /*0010*/ 	.dword	__unnamed_2
	.align		8
        /*0018*/ 	.dword	_ZN40_INTERNAL_29241148_4_k_cu_ebaeca55_117804cuda3std3__45__cpo5beginE
	.align		8
        /*0020*/ 	.dword	_ZN40_INTERNAL_29241148_4_k_cu_ebaeca55_117804cuda3std3__45__cpo3endE
	.align		8
        /*0028*/ 	.dword	_ZN40_INTERNAL_29241148_4_k_cu_ebaeca55_117804cuda3std3__45__cpo6cbeginE
	.align		8
        /*0030*/ 	.dword	_ZN40_INTERNAL_29241148_4_k_cu_ebaeca55_117804cuda3std3__45__cpo4cendE
	.align		8
        /*0038*/ 	.dword	_ZN40_INTERNAL_29241148_4_k_cu_ebaeca55_117804cuda3std3__442_GLOBAL__N__29241148_4_k_cu_ebaeca55_117806ignoreE
	.align		8
        /*0040*/ 	.dword	_ZN40_INTERNAL_29241148_4_k_cu_ebaeca55_117804cuda3std3__419piecewise_constructE
	.align		8
        /*0048*/ 	.dword	_ZN40_INTERNAL_29241148_4_k_cu_ebaeca55_117804cuda3std3__48in_placeE
	.align		8
        /*0050*/ 	.dword	_ZN40_INTERNAL_29241148_4_k_cu_ebaeca55_117804cuda3std6ranges3__45__cpo4swapE
	.align		8
        /*0058*/ 	.dword	_ZN40_INTERNAL_29241148_4_k_cu_ebaeca55_117804cuda3std6ranges3__45__cpo9iter_moveE
	.align		8
        /*0060*/ 	.dword	_ZN40_INTERNAL_29241148_4_k_cu_ebaeca55_117804cute7productE
	.align		8
        /*0068*/ 	.dword	_ZN40_INTERNAL_29241148_4_k_cu_ebaeca55_117804cute1_E
	.align		8
        /*0070*/ 	.dword	$str$25
	.align		8
        /*0078*/ 	.dword	$str$26
	.align		8
        /*0080*/ 	.dword	$str$27
	.align		8
        /*0088*/ 	.dword	$str$28


//--------------------- .text._ZN7cutlass13device_kernelINS_4gemm6kernel13GemmUniversalIN4cute5tupleIJiiiiEEENS1_10collective13CollectiveMmaINS1_35MainloopSm100TmaUmmaWarpSpecializedILi2ELi2ELi4ENS5_IJNS4_1CILi1EEESB_SB_EEEEENS5_IJNSA_ILi64EEENSA_ILi80EEENSA_ILi256EEEEEENS_6half_tENS5_IJlSB_lEEESI_SJ_NS4_8TiledMMAINS4_8MMA_AtomIJNS4_20SM100_MMA_F16BF16_SSISI_SI_fLi64ELi80ELNS4_4UMMA5MajorE0ELSO_0ELNSN_7ScaleInE0ELSP_0EEEEEENS4_6LayoutISC_NS5_IJNSA_ILi0EEEST_ST_EEEEENS5_IJNS4_10UnderscoreESW_SW_EEEEENS4_13SM90_TMA_LOADENS4_14ComposedLayoutINS4_7SwizzleILi3ELi4ELi3EEENS4_18smem_ptr_flag_bitsILi16EEENSS_INS5_IJNSA_ILi8EEESE_EEENS5_IJSE_SB_EEEEEEEvNS4_8identityESZ_S19_vS1A_EENS_8epilogue10collective18CollectiveEpilogueINS1C_23Sm100TmaWarpSpecializedILi2ELi1ELi40ELb1ELb0EEEJSH_NS5_IJNSS_ISE_SB_EENSS_ISF_SB_EEEEESI_SJ_SI_SJ_NS1C_6fusion15FusionCallbacksIS1G_NS1K_17LinearCombinationISI_fSI_fLNS_15FloatRoundStyleE2EEESH_S1J_JEEENS4_5SM1004TMEM4LOAD26SM100_TMEM_LOAD_16dp256b2xESZ_NS10_INS11_ILi1ELi4ELi3EEES14_NSS_INS5_IJS15_NSA_ILi16EEEEEENS5_IJS1V_SB_EEEEEEENS4_17SM75_U32x4_LDSM_NENS4_14SM90_TMA_STOREES1Z_NS4_17SM90_U32x4_STSM_NENS4_39AutoVectorizingCopyWithAssumedAlignmentILi128EEEEEEvvEEEEvNT_6ParamsE --------------------------
	.section	.text._ZN7cutlass13device_kernelINS_4gemm6kernel13GemmUniversalIN4cute5tupleIJiiiiEEENS1_10collective13CollectiveMmaINS1_35MainloopSm100TmaUmmaWarpSpecializedILi2ELi2ELi4ENS5_IJNS4_1CILi1EEESB_SB_EEEEENS5_IJNSA_ILi64EEENSA_ILi80EEENSA_ILi256EEEEEENS_6half_tENS5_IJlSB_lEEESI_SJ_NS4_8TiledMMAINS4_8MMA_AtomIJNS4_20SM100_MMA_F16BF16_SSISI_SI_fLi64ELi80ELNS4_4UMMA5MajorE0ELSO_0ELNSN_7ScaleInE0ELSP_0EEEEEENS4_6LayoutISC_NS5_IJNSA_ILi0EEEST_ST_EEEEENS5_IJNS4_10UnderscoreESW_SW_EEEEENS4_13SM90_TMA_LOADENS4_14ComposedLayoutINS4_7SwizzleILi3ELi4ELi3EEENS4_18smem_ptr_flag_bitsILi16EEENSS_INS5_IJNSA_ILi8EEESE_EEENS5_IJSE_SB_EEEEEEEvNS4_8identityESZ_S19_vS1A_EENS_8epilogue10collective18CollectiveEpilogueINS1C_23Sm100TmaWarpSpecializedILi2ELi1ELi40ELb1ELb0EEEJSH_NS5_IJNSS_ISE_SB_EENSS_ISF_SB_EEEEESI_SJ_SI_SJ_NS1C_6fusion15FusionCallbacksIS1G_NS1K_17LinearCombinationISI_fSI_fLNS_15FloatRoundStyleE2EEESH_S1J_JEEENS4_5SM1004TMEM4LOAD26SM100_TMEM_LOAD_16dp256b2xESZ_NS10_INS11_ILi1ELi4ELi3EEES14_NSS_INS5_IJS15_NSA_ILi16EEEEEENS5_IJS1V_SB_EEEEEEENS4_17SM75_U32x4_LDSM_NENS4_14SM90_TMA_STOREES1Z_NS4_17SM90_U32x4_STSM_NENS4_39AutoVectorizingCopyWithAssumedAlignmentILi128EEEEEEvvEEEEvNT_6ParamsE,"ax",@progbits
	.align	128
.text._ZN7cutlass13device_kernelINS_4gemm6kernel13GemmUniversalIN4cute5tupleIJiiiiEEENS1_10collective13CollectiveMmaINS1_35MainloopSm100TmaUmmaWarpSpecializedILi2ELi2ELi4ENS5_IJNS4_1CILi1EEESB_SB_EEEEENS5_IJNSA_ILi64EEENSA_ILi80EEENSA_ILi256EEEEEENS_6half_tENS5_IJlSB_lEEESI_SJ_NS4_8TiledMMAINS4_8MMA_AtomIJNS4_20SM100_MMA_F16BF16_SSISI_SI_fLi64ELi80ELNS4_4UMMA5MajorE0ELSO_0ELNSN_7ScaleInE0ELSP_0EEEEEENS4_6LayoutISC_NS5_IJNSA_ILi0EEEST_ST_EEEEENS5_IJNS4_10UnderscoreESW_SW_EEEEENS4_13SM90_TMA_LOADENS4_14ComposedLayoutINS4_7SwizzleILi3ELi4ELi3EEENS4_18smem_ptr_flag_bitsILi16EEENSS_INS5_IJNSA_ILi8EEESE_EEENS5_IJSE_SB_EEEEEEEvNS4_8identityESZ_S19_vS1A_EENS_8epilogue10collective18CollectiveEpilogueINS1C_23Sm100TmaWarpSpecializedILi2ELi1ELi40ELb1ELb0EEEJSH_NS5_IJNSS_ISE_SB_EENSS_ISF_SB_EEEEESI_SJ_SI_SJ_NS1C_6fusion15FusionCallbacksIS1G_NS1K_17LinearCombinationISI_fSI_fLNS_15FloatRoundStyleE2EEESH_S1J_JEEENS4_5SM1004TMEM4LOAD26SM100_TMEM_LOAD_16dp256b2xESZ_NS10_INS11_ILi1ELi4ELi3EEES14_NSS_INS5_IJS15_NSA_ILi16EEEEEENS5_IJS1V_SB_EEEEEEENS4_17SM75_U32x4_LDSM_NENS4_14SM90_TMA_STOREES1Z_NS4_17SM90_U32x4_STSM_NENS4_39AutoVectorizingCopyWithAssumedAlignmentILi128EEEEEEvvEEEEvNT_6ParamsE:
        .type           _ZN7cutlass13device_kernelINS_4gemm6kernel13GemmUniversalIN4cute5tupleIJiiiiEEENS1_10collective13CollectiveMmaINS1_35MainloopSm100TmaUmmaWarpSpecializedILi2ELi2ELi4ENS5_IJNS4_1CILi1EEESB_SB_EEEEENS5_IJNSA_ILi64EEENSA_ILi80EEENSA_ILi256EEEEEENS_6half_tENS5_IJlSB_lEEESI_SJ_NS4_8TiledMMAINS4_8MMA_AtomIJNS4_20SM100_MMA_F16BF16_SSISI_SI_fLi64ELi80ELNS4_4UMMA5MajorE0ELSO_0ELNSN_7ScaleInE0ELSP_0EEEEEENS4_6LayoutISC_NS5_IJNSA_ILi0EEEST_ST_EEEEENS5_IJNS4_10UnderscoreESW_SW_EEEEENS4_13SM90_TMA_LOADENS4_14ComposedLayoutINS4_7SwizzleILi3ELi4ELi3EEENS4_18smem_ptr_flag_bitsILi16EEENSS_INS5_IJNSA_ILi8EEESE_EEENS5_IJSE_SB_EEEEEEEvNS4_8identityESZ_S19_vS1A_EENS_8epilogue10collective18CollectiveEpilogueINS1C_23Sm100TmaWarpSpecializedILi2ELi1ELi40ELb1ELb0EEEJSH_NS5_IJNSS_ISE_SB_EENSS_ISF_SB_EEEEESI_SJ_SI_SJ_NS1C_6fusion15FusionCallbacksIS1G_NS1K_17LinearCombinationISI_fSI_fLNS_15FloatRoundStyleE2EEESH_S1J_JEEENS4_5SM1004TMEM4LOAD26SM100_TMEM_LOAD_16dp256b2xESZ_NS10_INS11_ILi1ELi4ELi3EEES14_NSS_INS5_IJS15_NSA_ILi16EEEEEENS5_IJS1V_SB_EEEEEEENS4_17SM75_U32x4_LDSM_NENS4_14SM90_TMA_STOREES1Z_NS4_17SM90_U32x4_STSM_NENS4_39AutoVectorizingCopyWithAssumedAlignmentILi128EEEEEEvvEEEEvNT_6ParamsE,@function
        .size           _ZN7cutlass13device_kernelINS_4gemm6kernel13GemmUniversalIN4cute5tupleIJiiiiEEENS1_10collective13CollectiveMmaINS1_35MainloopSm100TmaUmmaWarpSpecializedILi2ELi2ELi4ENS5_IJNS4_1CILi1EEESB_SB_EEEEENS5_IJNSA_ILi64EEENSA_ILi80EEENSA_ILi256EEEEEENS_6half_tENS5_IJlSB_lEEESI_SJ_NS4_8TiledMMAINS4_8MMA_AtomIJNS4_20SM100_MMA_F16BF16_SSISI_SI_fLi64ELi80ELNS4_4UMMA5MajorE0ELSO_0ELNSN_7ScaleInE0ELSP_0EEEEEENS4_6LayoutISC_NS5_IJNSA_ILi0EEEST_ST_EEEEENS5_IJNS4_10UnderscoreESW_SW_EEEEENS4_13SM90_TMA_LOADENS4_14ComposedLayoutINS4_7SwizzleILi3ELi4ELi3EEENS4_18smem_ptr_flag_bitsILi16EEENSS_INS5_IJNSA_ILi8EEESE_EEENS5_IJSE_SB_EEEEEEEvNS4_8identityESZ_S19_vS1A_EENS_8epilogue10collective18CollectiveEpilogueINS1C_23Sm100TmaWarpSpecializedILi2ELi1ELi40ELb1ELb0EEEJSH_NS5_IJNSS_ISE_SB_EENSS_ISF_SB_EEEEESI_SJ_SI_SJ_NS1C_6fusion15FusionCallbacksIS1G_NS1K_17LinearCombinationISI_fSI_fLNS_15FloatRoundStyleE2EEESH_S1J_JEEENS4_5SM1004TMEM4LOAD26SM100_TMEM_LOAD_16dp256b2xESZ_NS10_INS11_ILi1ELi4ELi3EEES14_NSS_INS5_IJS15_NSA_ILi16EEEEEENS5_IJS1V_SB_EEEEEEENS4_17SM75_U32x4_LDSM_NENS4_14SM90_TMA_STOREES1Z_NS4_17SM90_U32x4_STSM_NENS4_39AutoVectorizingCopyWithAssumedAlignmentILi128EEEEEEvvEEEEvNT_6ParamsE,(.L_x_135 - _ZN7cutlass13device_kernelINS_4gemm6kernel13GemmUniversalIN4cute5tupleIJiiiiEEENS1_10collective13CollectiveMmaINS1_35MainloopSm100TmaUmmaWarpSpecializedILi2ELi2ELi4ENS5_IJNS4_1CILi1EEESB_SB_EEEEENS5_IJNSA_ILi64EEENSA_ILi80EEENSA_ILi256EEEEEENS_6half_tENS5_IJlSB_lEEESI_SJ_NS4_8TiledMMAINS4_8MMA_AtomIJNS4_20SM100_MMA_F16BF16_SSISI_SI_fLi64ELi80ELNS4_4UMMA5MajorE0ELSO_0ELNSN_7ScaleInE0ELSP_0EEEEEENS4_6LayoutISC_NS5_IJNSA_ILi0EEEST_ST_EEEEENS5_IJNS4_10UnderscoreESW_SW_EEEEENS4_13SM90_TMA_LOADENS4_14ComposedLayoutINS4_7SwizzleILi3ELi4ELi3EEENS4_18smem_ptr_flag_bitsILi16EEENSS_INS5_IJNSA_ILi8EEESE_EEENS5_IJSE_SB_EEEEEEEvNS4_8identityESZ_S19_vS1A_EENS_8epilogue10collective18CollectiveEpilogueINS1C_23Sm100TmaWarpSpecializedILi2ELi1ELi40ELb1ELb0EEEJSH_NS5_IJNSS_ISE_SB_EENSS_ISF_SB_EEEEESI_SJ_SI_SJ_NS1C_6fusion15FusionCallbacksIS1G_NS1K_17LinearCombinationISI_fSI_fLNS_15FloatRoundStyleE2EEESH_S1J_JEEENS4_5SM1004TMEM4LOAD26SM100_TMEM_LOAD_16dp256b2xESZ_NS10_INS11_ILi1ELi4ELi3EEES14_NSS_INS5_IJS15_NSA_ILi16EEEEEENS5_IJS1V_SB_EEEEEEENS4_17SM75_U32x4_LDSM_NENS4_14SM90_TMA_STOREES1Z_NS4_17SM90_U32x4_STSM_NENS4_39AutoVectorizingCopyWithAssumedAlignmentILi128EEEEEEvvEEEEvNT_6ParamsE)
        .other          _ZN7cutlass13device_kernelINS_4gemm6kernel13GemmUniversalIN4cute5tupleIJiiiiEEENS1_10collective13CollectiveMmaINS1_35MainloopSm100TmaUmmaWarpSpecializedILi2ELi2ELi4ENS5_IJNS4_1CILi1EEESB_SB_EEEEENS5_IJNSA_ILi64EEENSA_ILi80EEENSA_ILi256EEEEEENS_6half_tENS5_IJlSB_lEEESI_SJ_NS4_8TiledMMAINS4_8MMA_AtomIJNS4_20SM100_MMA_F16BF16_SSISI_SI_fLi64ELi80ELNS4_4UMMA5MajorE0ELSO_0ELNSN_7ScaleInE0ELSP_0EEEEEENS4_6LayoutISC_NS5_IJNSA_ILi0EEEST_ST_EEEEENS5_IJNS4_10UnderscoreESW_SW_EEEEENS4_13SM90_TMA_LOADENS4_14ComposedLayoutINS4_7SwizzleILi3ELi4ELi3EEENS4_18smem_ptr_flag_bitsILi16EEENSS_INS5_IJNSA_ILi8EEESE_EEENS5_IJSE_SB_EEEEEEEvNS4_8identityESZ_S19_vS1A_EENS_8epilogue10collective18CollectiveEpilogueINS1C_23Sm100TmaWarpSpecializedILi2ELi1ELi40ELb1ELb0EEEJSH_NS5_IJNSS_ISE_SB_EENSS_ISF_SB_EEEEESI_SJ_SI_SJ_NS1C_6fusion15FusionCallbacksIS1G_NS1K_17LinearCombinationISI_fSI_fLNS_15FloatRoundStyleE2EEESH_S1J_JEEENS4_5SM1004TMEM4LOAD26SM100_TMEM_LOAD_16dp256b2xESZ_NS10_INS11_ILi1ELi4ELi3EEES14_NSS_INS5_IJS15_NSA_ILi16EEEEEENS5_IJS1V_SB_EEEEEEENS4_17SM75_U32x4_LDSM_NENS4_14SM90_TMA_STOREES1Z_NS4_17SM90_U32x4_STSM_NENS4_39AutoVectorizingCopyWithAssumedAlignmentILi128EEEEEEvvEEEEvNT_6ParamsE,@"STO_CUDA_ENTRY STV_DEFAULT"
_ZN7cutlass13device_kernelINS_4gemm6kernel13GemmUniversalIN4cute5tupleIJiiiiEEENS1_10collective13CollectiveMmaINS1_35MainloopSm100TmaUmmaWarpSpecializedILi2ELi2ELi4ENS5_IJNS4_1CILi1EEESB_SB_EEEEENS5_IJNSA_ILi64EEENSA_ILi80EEENSA_ILi256EEEEEENS_6half_tENS5_IJlSB_lEEESI_SJ_NS4_8TiledMMAINS4_8MMA_AtomIJNS4_20SM100_MMA_F16BF16_SSISI_SI_fLi64ELi80ELNS4_4UMMA5MajorE0ELSO_0ELNSN_7ScaleInE0ELSP_0EEEEEENS4_6LayoutISC_NS5_IJNSA_ILi0EEEST_ST_EEEEENS5_IJNS4_10UnderscoreESW_SW_EEEEENS4_13SM90_TMA_LOADENS4_14ComposedLayoutINS4_7SwizzleILi3ELi4ELi3EEENS4_18smem_ptr_flag_bitsILi16EEENSS_INS5_IJNSA_ILi8EEESE_EEENS5_IJSE_SB_EEEEEEEvNS4_8identityESZ_S19_vS1A_EENS_8epilogue10collective18CollectiveEpilogueINS1C_23Sm100TmaWarpSpecializedILi2ELi1ELi40ELb1ELb0EEEJSH_NS5_IJNSS_ISE_SB_EENSS_ISF_SB_EEEEESI_SJ_SI_SJ_NS1C_6fusion15FusionCallbacksIS1G_NS1K_17LinearCombinationISI_fSI_fLNS_15FloatRoundStyleE2EEESH_S1J_JEEENS4_5SM1004TMEM4LOAD26SM100_TMEM_LOAD_16dp256b2xESZ_NS10_INS11_ILi1ELi4ELi3EEES14_NSS_INS5_IJS15_NSA_ILi16EEEEEENS5_IJS1V_SB_EEEEEEENS4_17SM75_U32x4_LDSM_NENS4_14SM90_TMA_STOREES1Z_NS4_17SM90_U32x4_STSM_NENS4_39AutoVectorizingCopyWithAssumedAlignmentILi128EEEEEEvvEEEEvNT_6ParamsE:
[----:B------:R-:W1:Y:S01]  /*0000*/  LDC R1, c[0x0][0x37c] ;  /* 0x0000df00ff017b82 */ /* 0x000e620000000800 */
[----:B------:R-:W2:Y:S01]  /*0010*/  S2R R121, SR_TID.X ;  /* 0x0000000000797919 */ /* 0x000ea20000002100 */
[----:B------:R-:W3:Y:S01]  /*0020*/  LDCU.64 UR8, c[0x0][0x890] ;  /* 0x00011200ff0877ac */ /* 0x000ee20008000a00 */
[----:B------:R-:W-:Y:S02]  /*0030*/  PRMT R110, RZ, 0x7610, R110 ;  /* 0x00007610ff6e7816 */ /* 0x000fe4000000006e */
[----:B------:R-:W-:Y:S01]  /*0040*/  ELECT P5, URZ, PT ;  /* 0x0000000000ff782f */ /* 0x000fe200038a0000 */
[----:B------:R-:W4:Y:S01]  /*0050*/  LDCU.64 UR46, c[0x0][0x358] ;  /* 0x00006b00ff2e77ac */ /* 0x000f220008000a00 */
[----:B---3--:R-:W-:-:S04]  /*0060*/  UISETP.NE.U32.AND UP0, UPT, UR8, URZ, UPT ;  /* 0x000000ff0800728c */ /* 0x008fc8000bf05070 */
[----:B------:R-:W-:Y:S01]  /*0070*/  UISETP.NE.AND.EX UP0, UPT, UR9, URZ, UPT, UP0 ;  /* 0x000000ff0900728c */ /* 0x000fe2000bf05300 */
[----:B--2---:R-:W-:-:S05]  /*0080*/  SHF.R.U32.HI R115, RZ, 0x5, R121 ;  /* 0x00000005ff737819 */ /* 0x004fca0000011679 */
[----:B------:R-:W2:Y:S02]  /*0090*/  SHFL.IDX PT, R0, R115, RZ, 0x1f ;  /* 0x00001fff73007589 */ /* 0x000ea400000e0000 */
[----:B--2---:R-:W-:Y:S01]  /*00a0*/  R2UR UR10, R0 ;  /* 0x00000000000a72ca */ /* 0x004fe200000e0000 */
[----:B-1--4-:R-:W-:-:S14]  /*00b0*/  BRA.U UP0, `(.L_x_0) ;  /* 0x00000001002c7547 */ /* 0x012fdc000b800000 */
[----:B------:R-:W1:Y:S02]  /*00c0*/  LDCU.64 UR4, c[0x0][0x888] ;  /* 0x00011100ff0477ac */ /* 0x000e640008000a00 */
[----:B-1----:R-:W-:-:S04]  /*00d0*/  UISETP.NE.U32.AND UP0, UPT, UR4, URZ, UPT ;  /* 0x000000ff0400728c */ /* 0x002fc8000bf05070 */
[----:B------:R-:W-:-:S09]  /*00e0*/  UISETP.NE.AND.EX UP0, UPT, UR5, URZ, UPT, UP0 ;  /* 0x000000ff0500728c */ /* 0x000fd2000bf05300 */
[----:B------:R-:W-:Y:S05]  /*00f0*/  BRA.U !UP0, `(.L_x_1) ;  /* 0x0000000108107547 */ /* 0x000fea000b800000 */
[----:B------:R-:W1:Y:S02]  /*0100*/  LDC.64 R2, c[0x0][0x888] ;  /* 0x00022200ff027b82 */ /* 0x000e640000000a00 */
[----:B-1----:R1:W5:Y:S01]  /*0110*/  LDG.E R67, desc[UR46][R2.64] ;  /* 0x0000002e02437981 */ /* 0x002362000c1e1900 */
[----:B------:R-:W-:Y:S01]  /*0120*/  HFMA2 R110, -RZ, RZ, 0, 5.9604644775390625e-08 ;  /* 0x00000001ff6e7431 */ /* 0x000fe200000001ff */
[----:B------:R-:W-:Y:S05]  /*0130*/  BRA `(.L_x_0) ;  /* 0x00000000000c7947 */ /* 0x000fea0003800000 */
.L_x_1:
[----:B------:R-:W1:Y:S01]  /*0140*/  LDCU UR4, c[0x0][0x880] ;  /* 0x00011000ff0477ac */ /* 0x000e620008000800 */
[----:B------:R-:W-:Y:S01]  /*0150*/  HFMA2 R110, -RZ, RZ, 0, 5.9604644775390625e-08 ;  /* 0x00000001ff6e7431 */ /* 0x000fe200000001ff */
[----:B-1----:R-:W-:-:S07]  /*0160*/  MOV R67, UR4 ;  /* 0x0000000400437c02 */ /* 0x002fce0008000f00 */
.L_x_0:
[----:B------:R-:W2:Y:S02]  /*0170*/  LDCU.64 UR4, c[0x0][0x8b0] ;  /* 0x00011600ff0477ac */ /* 0x000ea40008000a00 */
[----:B--2---:R-:W-:-:S04]  /*0180*/  UISETP.NE.U32.AND UP0, UPT, UR4, URZ, UPT ;  /* 0x000000ff0400728c */ /* 0x004fc8000bf05070 */
[----:B------:R-:W-:-:S09]  /*0190*/  UISETP.NE.AND.EX UP0, UPT, UR5, URZ, UPT, UP0 ;  /* 0x000000ff0500728c */ /* 0x000fd2000bf05300 */
[----:B------:R-:W-:Y:S05]  /*01a0*/  BRA.U UP0, `(.L_x_2) ;  /* 0x0000000100247547 */ /* 0x000fea000b800000 */
[----:B------:R-:W2:Y:S02]  /*01b0*/  LDCU.64 UR4, c[0x0][0x8a8] ;  /* 0x00011500ff0477ac */ /* 0x000ea40008000a00 */
[----:B--2---:R-:W-:-:S04]  /*01c0*/  UISETP.NE.U32.AND UP0, UPT, UR4, URZ, UPT ;  /* 0x000000ff0400728c */ /* 0x004fc8000bf05070 */
[----:B------:R-:W-:-:S09]  /*01d0*/  UISETP.NE.AND.EX UP0, UPT, UR5, URZ, UPT, UP0 ;  /* 0x000000ff0500728c */ /* 0x000fd2000bf05300 */
[----:B------:R-:W-:Y:S05]  /*01e0*/  BRA.U !UP0, `(.L_x_3) ;  /* 0x00000001080c7547 */ /* 0x000fea000b800000 */
[----:B-1----:R-:W1:Y:S02]  /*01f0*/  LDC.64 R2, c[0x0][0x8a8] ;  /* 0x00022a00ff027b82 */ /* 0x002e640000000a00 */
[----:B-1----:R2:W5:Y:S01]  /*0200*/  LDG.E R66, desc[UR46][R2.64] ;  /* 0x0000002e02427981 */ /* 0x002562000c1e1900 */
[----:B------:R-:W-:Y:S05]  /*0210*/  BRA `(.L_x_2) ;  /* 0x0000000000087947 */ /* 0x000fea0003800000 */
.L_x_3:
[----:B------:R-:W2:Y:S02]  /*0220*/  LDCU UR4, c[0x0][0x8a0] ;  /* 0x00011400ff0477ac */ /* 0x000ea40008000800 */
[----:B--2---:R-:W-:Y:S02]  /*0230*/  MOV R66, UR4 ;  /* 0x0000000400427c02 */ /* 0x004fe40008000f00 */
.L_x_2:
[----:B------:R-:W-:Y:S01]  /*0240*/  IMAD.U32 R0, RZ, RZ, UR10 ;  /* 0x0000000aff007e24 */ /* 0x000fe2000f8e00ff */
[----:B------:R-:W-:Y:S04]  /*0250*/  BSSY.RECONVERGENT B0, `(.L_x_4) ;  /* 0x000000c000007945 */ /* 0x000fe80003800200 */
[C---:B------:R-:W-:Y:S02]  /*0260*/  ISETP.NE.OR P1, PT, R0.reuse, 0x1, !P5 ;  /* 0x000000010000780c */ /* 0x040fe40006f25670 */
[----:B------:R-:W-:-:S11]  /*0270*/  ISETP.NE.OR P0, PT, R0, 0x3, !P5 ;  /* 0x000000030000780c */ /* 0x000fd60006f05670 */
[----:B------:R-:W-:Y:S05]  /*0280*/  @P1 BRA `(.L_x_5) ;  /* 0x0000000000201947 */ /* 0x000fea0003800000 */
[----:B------:R-:W3:Y:S02]  /*0290*/  LDCU.64 UR4, c[0x0][0x348] ;  /* 0x00006900ff0477ac */ /* 0x000ee40008000a00 */
[----:B---3--:R-:W-:Y:S02]  /*02a0*/  UIADD3 UR6, UP1, UPT, UR4, 0x80, URZ ;  /* 0x0000008004067890 */ /* 0x008fe4000ff3e0ff */
[----:B------:R-:W-:Y:S02]  /*02b0*/  UIADD3 UR4, UP0, UPT, UR4, 0x180, URZ ;  /* 0x0000018004047890 */ /* 0x000fe4000ff1e0ff */
[----:B------:R-:W-:Y:S02]  /*02c0*/  UIADD3.X UR7, UPT, UPT, URZ, UR5, URZ, UP1, !UPT ;  /* 0x00000005ff077290 */ /* 0x000fe40008ffe4ff */
[----:B------:R-:W-:-:S07]  /*02d0*/  UIADD3.X UR5, UPT, UPT, URZ, UR5, URZ, UP0, !UPT ;  /* 0x00000005ff057290 */ /* 0x000fce00087fe4ff */
[----:B------:R3:W-:Y:S02]  /*02e0*/  UTMACCTL.PF [UR6] ;  /* 0x00000000060079b9 */ /* 0x0007e40008040000 */
[----:B------:R3:W-:Y:S02]  /*02f0*/  UTMACCTL.PF [UR4] ;  /* 0x00000000040079b9 */ /* 0x0007e40008040000 */
[----:B---3--:R-:W-:Y:S01]  /*0300*/  NOP ;  /* 0x0000000000007918 */ /* 0x008fe20000000000 */
.L_x_5:
[----:B------:R-:W-:Y:S05]  /*0310*/  BSYNC.RECONVERGENT B0 ;  /* 0x0000000000007941 */ /* 0x000fea0003800200 */
.L_x_4:
[----:B------:R-:W-:Y:S04]  /*0320*/  BSSY.RECONVERGENT B0, `(.L_x_6) ;  /* 0x000000a000007945 */ /* 0x000fe80003800200 */
        /* <DEDUP_REMOVED lines=9> */
.L_x_7:
[----:B------:R-:W-:Y:S05]  /*03c0*/  BSYNC.RECONVERGENT B0 ;  /* 0x0000000000007941 */ /* 0x000fea0003800200 */
.L_x_6:
[----:B------:R-:W3:Y:S01]  /*03d0*/  LDCU.64 UR4, c[0x0][0x888] ;  /* 0x00011100ff0477ac */ /* 0x000ee20008000a00 */
[----:B------:R-:W-:Y:S02]  /*03e0*/  UISETP.EQ.U32.AND UP1, UPT, UR8, URZ, UPT ;  /* 0x000000ff0800728c */ /* 0x000fe4000bf22070 */
[----:B------:R-:W-:Y:S02]  /*03f0*/  UPLOP3.LUT UP2, UPT, UPT, UPT, UPT, 0x80, 0x8 ;  /* 0x000000000008789c */ /* 0x000fe40003f4f070 */
[----:B---3--:R-:W-:-:S04]  /*0400*/  UISETP.NE.U32.AND UP0, UPT, UR4, URZ, UPT ;  /* 0x000000ff0400728c */ /* 0x008fc8000bf05070 */
[----:B------:R-:W-:-:S04]  /*0410*/  UISETP.NE.AND.EX UP0, UPT, UR5, URZ, UPT, UP0 ;  /* 0x000000ff0500728c */ /* 0x000fc8000bf05300 */
[----:B------:R-:W-:-:S04]  /*0420*/  UISETP.EQ.OR.EX UP3, UPT, UR9, URZ, !UP0, UP1 ;  /* 0x000000ff0900728c */ /* 0x000fc8000c762710 */
[----:B------:R-:W-:-:S05]  /*0430*/  UP2UR UR40, UPR, URZ, 0x8 ;  /* 0x00000008ff287883 */ /* 0x000fca0008000000 */
[----:B------:R-:W-:Y:S07]  /*0440*/  BRA.U !UP3, `(.L_x_8) ;  /* 0x000000010b207547 */ /* 0x000fee000b800000 */
[----:B------:R-:W-:Y:S01]  /*0450*/  UISETP.NE.U32.AND UP2, UPT, UR8, URZ, UPT ;  /* 0x000000ff0800728c */ /* 0x000fe2000bf45070 */
[----:B-----5:R-:W-:Y:S01]  /*0460*/  FSETP.NEU.AND P0, PT, R67, RZ, PT ;  /* 0x000000ff4300720b */ /* 0x020fe20003f0d000 */
[----:B------:R-:W-:Y:S02]  /*0470*/  USEL UR4, URZ, 0xffffffff, UP0 ;  /* 0xffffffffff047887 */ /* 0x000fe40008000000 */
[----:B------:R-:W-:-:S10]  /*0480*/  UISETP.NE.AND.EX UP2, UPT, UR9, URZ, UPT, UP2 ;  /* 0x000000ff0900728c */ /* 0x000fd4000bf45320 */
[----:B------:R-:W-:Y:S01]  /*0490*/  VOTEU.ANY UP1, P0 ;  /* 0x0000000000ff7886 */ /* 0x000fe20000020100 */
[----:B------:R-:W-:-:S04]  /*04a0*/  @!UP2 USEL UR4, URZ, 0xffffffff, UP1 ;  /* 0xffffffffff04a887 */ /* 0x000fc80008800000 */
[----:B------:R-:W-:-:S04]  /*04b0*/  ULOP3.LUT UR4, UR4, 0x1, URZ, 0xc0, !UPT ;  /* 0x0000000104047892 */ /* 0x000fc8000f8ec0ff */
[----:B------:R-:W-:-:S11]  /*04c0*/  UISETP.NE.U32.AND UP2, UPT, UR4, 0x1, UPT ;  /* 0x000000010400788c */ /* 0x000fd6000bf45070 */
.L_x_8:
[----:B-12---:R-:W1:Y:S01]  /*04d0*/  SHFL.IDX PT, R2, R115, RZ, 0x1f ;  /* 0x00001fff73027589 */ /* 0x006e6200000e0000 */
[----:B------:R-:W-:-:S04]  /*04e0*/  UISETP.NE.AND UP1, UPT, UR10, 0x2, UPT ;  /* 0x000000020a00788c */ /* 0x000fc8000bf25270 */
[----:B------:R-:W-:Y:S01]  /*04f0*/  USEL UR15, URZ, 0x1, UP1 ;  /* 0x00000001ff0f7887 */ /* 0x000fe20008800000 */
[----:B-1----:R-:W-:-:S13]  /*0500*/  ISETP.NE.AND P0, PT, R2, RZ, PT ;  /* 0x000000ff0200720c */ /* 0x002fda0003f05270 */
[----:B------:R-:W-:Y:S05]  /*0510*/  @P0 BRA `(.L_x_9) ;  /* 0x0000000000380947 */ /* 0x000fea0003800000 */
[----:B------:R-:W1:Y:S01]  /*0520*/  S2UR UR4, SR_CgaCtaId ;  /* 0x00000000000479c3 */ /* 0x000e620000008800 */
[----:B------:R-:W-:Y:S01]  /*0530*/  UMOV UR5, 0x400 ;  /* 0x0000040000057882 */ /* 0x000fe20000000000 */
[----:B------:R-:W-:Y:S01]  /*0540*/  UMOV UR6, 0x1 ;  /* 0x0000000100067882 */ /* 0x000fe20000000000 */
[----:B------:R-:W-:Y:S01]  /*0550*/  ELECT P0, URZ, PT ;  /* 0x0000000000ff782f */ /* 0x000fe20003800000 */
[----:B------:R-:W-:-:S04]  /*0560*/  UIADD3 UR6, UPT, UPT, -UR6, 0x100000, URZ ;  /* 0x0010000006067890 */ /* 0x000fc8000fffe1ff */
[----:B------:R-:W-:Y:S02]  /*0570*/  USHF.L.U32 UR7, UR6, 0xb, URZ ;  /* 0x0000000b06077899 */ /* 0x000fe400080006ff */
[----:B------:R-:W-:Y:S02]  /*0580*/  USHF.L.U32 UR6, UR6, 0x1, URZ ;  /* 0x0000000106067899 */ /* 0x000fe400080006ff */
[----:B-1----:R-:W-:Y:S01]  /*0590*/  ULEA UR4, UR4, UR5, 0x18 ;  /* 0x0000000504047291 */ /* 0x002fe2000f8ec0ff */
[----:B------:R-:W1:Y:S11]  /*05a0*/  FENCE.VIEW.ASYNC.S ;  /* 0x00000000000073c6 */ /* 0x000e760000000000 */
[----:B-1----:R1:W2:Y:S01]  /*05b0*/  SYNCS.EXCH.64 URZ, [UR4], UR6 ;  /* 0x0000000604ff75b2 */ /* 0x0022a20008000100 */
[----:B------:R1:W3:Y:S01]  /*05c0*/  SYNCS.EXCH.64 URZ, [UR4+0x10], UR6 ;  /* 0x0000100604ff75b2 */ /* 0x0002e20008000100 */
[----:B------:R1:W4:Y:S01]  /*05d0*/  SYNCS.EXCH.64 URZ, [UR4+0x8], UR6 ;  /* 0x0000080604ff75b2 */ /* 0x0003220008000100 */
[----:B------:R1:W1:Y:S01]  /*05e0*/  SYNCS.EXCH.64 URZ, [UR4+0x18], UR6 ;  /* 0x0000180604ff75b2 */ /* 0x0002620008000100 */
[----:B------:R-:W-:Y:S01]  /*05f0*/  NOP ;  /* 0x0000000000007918 */ /* 0x000fe20000000000 */
.L_x_9:
[----:B------:R-:W2:Y:S01]  /*0600*/  SHFL.IDX PT, R2, R115, RZ, 0x1f ;  /* 0x00001fff73027589 */ /* 0x000ea200000e0000 */
[----:B------:R-:W-:Y:S01]  /*0610*/  NOP ;  /* 0x0000000000007918 */ /* 0x000fe20000000000 */
[----:B--2---:R-:W-:-:S13]  /*0620*/  ISETP.NE.AND P0, PT, R2, 0x1, PT ;  /* 0x000000010200780c */ /* 0x004fda0003f05270 */
[----:B------:R-:W-:Y:S05]  /*0630*/  @P0 BRA `(.L_x_10) ;  /* 0x0000000000480947 */ /* 0x000fea0003800000 */
[----:B-1----:R-:W1:Y:S01]  /*0640*/  S2UR UR4, SR_CgaCtaId ;  /* 0x00000000000479c3 */ /* 0x002e620000008800 */
[----:B------:R-:W-:Y:S01]  /*0650*/  UMOV UR5, 0x400 ;  /* 0x0000040000057882 */ /* 0x000fe20000000000 */
[----:B------:R-:W-:Y:S01]  /*0660*/  UMOV UR8, 0x20 ;  /* 0x0000002000087882 */ /* 0x000fe20000000000 */
[----:B------:R-:W-:Y:S01]  /*0670*/  UMOV UR6, 0x80 ;  /* 0x0000008000067882 */ /* 0x000fe20000000000 */
[----:B------:R-:W-:-:S04]  /*0680*/  UIADD3 UR8, UPT, UPT, -UR8, 0x100000, URZ ;  /* 0x0010000008087890 */ /* 0x000fc8000fffe1ff */
[----:B------:R-:W-:Y:S02]  /*0690*/  USHF.L.U32 UR9, UR8, 0xb, URZ ;  /* 0x0000000b08097899 */ /* 0x000fe400080006ff */
[----:B------:R-:W-:Y:S02]  /*06a0*/  USHF.L.U32 UR8, UR8, 0x1, URZ ;  /* 0x0000000108087899 */ /* 0x000fe400080006ff */
[----:B------:R-:W-:-:S04]  /*06b0*/  UIADD3 UR6, UPT, UPT, -UR6, 0x100000, URZ ;  /* 0x0010000006067890 */ /* 0x000fc8000fffe1ff */
[----:B------:R-:W-:Y:S02]  /*06c0*/  USHF.L.U32 UR7, UR6, 0xb, URZ ;  /* 0x0000000b06077899 */ /* 0x000fe400080006ff */
[----:B------:R-:W-:Y:S01]  /*06d0*/  USHF.L.U32 UR6, UR6, 0x1, URZ ;  /* 0x0000000106067899 */ /* 0x000fe200080006ff */
[----:B------:R-:W-:Y:S01]  /*06e0*/  ELECT P0, URZ, PT ;  /* 0x0000000000ff782f */ /* 0x000fe20003800000 */
[----:B-1----:R-:W-:Y:S01]  /*06f0*/  ULEA UR4, UR4, UR5, 0x18 ;  /* 0x0000000504047291 */ /* 0x002fe2000f8ec0ff */
[----:B------:R-:W1:Y:S11]  /*0700*/  FENCE.VIEW.ASYNC.S ;  /* 0x00000000000073c6 */ /* 0x000e760000000000 */
[----:B-1----:R2:W1:Y:S01]  /*0710*/  SYNCS.EXCH.64 URZ, [UR4+0x20], UR8 ;  /* 0x0000200804ff75b2 */ /* 0x0024620008000100 */
[----:B------:R2:W1:Y:S01]  /*0720*/  SYNCS.EXCH.64 URZ, [UR4+0x30], UR6 ;  /* 0x0000300604ff75b2 */ /* 0x0004620008000100 */
[----:B------:R2:W1:Y:S01]  /*0730*/  SYNCS.EXCH.64 URZ, [UR4+0x28], UR8 ;  /* 0x0000280804ff75b2 */ /* 0x0004620008000100 */
[----:B------:R2:W1:Y:S02]  /*0740*/  SYNCS.EXCH.64 URZ, [UR4+0x38], UR6 ;  /* 0x0000380604ff75b2 */ /* 0x0004640008000100 */
[----:B--2---:R-:W-:Y:S01]  /*0750*/  NOP ;  /* 0x0000000000007918 */ /* 0x004fe20000000000 */
.L_x_10:
[----:B------:R-:W2:Y:S01]  /*0760*/  SHFL.IDX PT, R2, R115, RZ, 0x1f ;  /* 0x00001fff73027589 */ /* 0x000ea200000e0000 */
[----:B------:R-:W-:Y:S01]  /*0770*/  NOP ;  /* 0x0000000000007918 */ /* 0x000fe20000000000 */
[----:B--2---:R-:W-:-:S13]  /*0780*/  ISETP.NE.AND P0, PT, R2, 0x3, PT ;  /* 0x000000030200780c */ /* 0x004fda0003f05270 */
[----:B------:R-:W-:Y:S05]  /*0790*/  @P0 BRA `(.L_x_11) ;  /* 0x0000000000300947 */ /* 0x000fea0003800000 */
[----:B-1----:R-:W1:Y:S01]  /*07a0*/  S2UR UR6, SR_CgaCtaId ;  /* 0x00000000000679c3 */ /* 0x002e620000008800 */
[----:B------:R-:W-:Y:S01]  /*07b0*/  UMOV UR4, 0x400 ;  /* 0x0000040000047882 */ /* 0x000fe20000000000 */
[----:B------:R-:W-:Y:S01]  /*07c0*/  UMOV UR5, 0x20 ;  /* 0x0000002000057882 */ /* 0x000fe20000000000 */
[----:B------:R-:W-:Y:S01]  /*07d0*/  ELECT P0, URZ, PT ;  /* 0x0000000000ff782f */ /* 0x000fe20003800000 */
[----:B-1----:R-:W-:Y:S02]  /*07e0*/  ULEA UR6, UR6, UR4, 0x18 ;  /* 0x0000000406067291 */ /* 0x002fe4000f8ec0ff */
[----:B------:R-:W-:-:S04]  /*07f0*/  UIADD3 UR4, UPT, UPT, -UR5, 0x100000, URZ ;  /* 0x0010000005047890 */ /* 0x000fc8000fffe1ff */
[----:B------:R-:W-:Y:S02]  /*0800*/  USHF.L.U32 UR5, UR4, 0xb, URZ ;  /* 0x0000000b04057899 */ /* 0x000fe400080006ff */
[----:B------:R-:W-:Y:S01]  /*0810*/  USHF.L.U32 UR4, UR4, 0x1, URZ ;  /* 0x0000000104047899 */ /* 0x000fe200080006ff */
[----:B------:R-:W1:Y:S11]  /*0820*/  FENCE.VIEW.ASYNC.S ;  /* 0x00000000000073c6 */ /* 0x000e760000000000 */
[----:B-1----:R2:W1:Y:S01]  /*0830*/  SYNCS.EXCH.64 URZ, [UR6+0x40], UR4 ;  /* 0x0000400406ff75b2 */ /* 0x0024620008000100 */
[----:B------:R2:W1:Y:S02]  /*0840*/  SYNCS.EXCH.64 URZ, [UR6+0x48], UR4 ;  /* 0x0000480406ff75b2 */ /* 0x0004640008000100 */
[----:B--2---:R-:W-:Y:S01]  /*0850*/  NOP ;  /* 0x0000000000007918 */ /* 0x004fe20000000000 */
.L_x_11:
[----:B------:R-:W2:Y:S01]  /*0860*/  SHFL.IDX PT, R2, R115, RZ, 0x1f ;  /* 0x00001fff73027589 */ /* 0x000ea200000e0000 */
[----:B------:R-:W-:Y:S01]  /*0870*/  NOP ;  /* 0x0000000000007918 */ /* 0x000fe20000000000 */
[----:B--2---:R-:W-:-:S13]  /*0880*/  ISETP.NE.AND P0, PT, R2, 0x4, PT ;  /* 0x000000040200780c */ /* 0x004fda0003f05270 */
[----:B------:R-:W-:Y:S05]  /*0890*/  @P0 BRA `(.L_x_12) ;  /* 0x00000000004c0947 */ /* 0x000fea0003800000 */
[----:B-1----:R-:W1:Y:S01]  /*08a0*/  S2UR UR6, SR_CgaCtaId ;  /* 0x00000000000679c3 */ /* 0x002e620000008800 */
[----:B------:R-:W-:Y:S01]  /*08b0*/  UMOV UR4, 0x100 ;  /* 0x0000010000047882 */ /* 0x000fe20000000000 */
[----:B------:R-:W-:Y:S01]  /*08c0*/  UMOV UR5, 0x400 ;  /* 0x0000040000057882 */ /* 0x000fe20000000000 */
[----:B------:R-:W-:Y:S01]  /*08d0*/  USEL UR4, UR4, 0xe0, UP2 ;  /* 0x000000e004047887 */ /* 0x000fe20009000000 */
[----:B------:R-:W-:Y:S01]  /*08e0*/  UMOV UR8, 0x1 ;  /* 0x0000000100087882 */ /* 0x000fe20000000000 */
[----:B------:R-:W-:Y:S01]  /*08f0*/  ELECT P0, URZ, PT ;  /* 0x0000000000ff782f */ /* 0x000fe20003800000 */
[----:B------:R-:W-:-:S04]  /*0900*/  UIADD3 UR8, UPT, UPT, -UR8, 0x100000, URZ ;  /* 0x0010000008087890 */ /* 0x000fc8000fffe1ff */
[----:B------:R-:W-:Y:S02]  /*0910*/  USHF.L.U32 UR9, UR8, 0xb, URZ ;  /* 0x0000000b08097899 */ /* 0x000fe400080006ff */
[----:B------:R-:W-:Y:S02]  /*0920*/  USHF.L.U32 UR8, UR8, 0x1, URZ ;  /* 0x0000000108087899 */ /* 0x000fe400080006ff */
[----:B-1----:R-:W-:Y:S02]  /*0930*/  ULEA UR6, UR6, UR5, 0x18 ;  /* 0x0000000506067291 */ /* 0x002fe4000f8ec0ff */
[----:B------:R-:W-:-:S04]  /*0940*/  UIADD3 UR4, UPT, UPT, -UR4, 0x100000, URZ ;  /* 0x0010000004047890 */ /* 0x000fc8000fffe1ff */
[----:B------:R-:W-:Y:S02]  /*0950*/  USHF.L.U32 UR5, UR4, 0xb, URZ ;  /* 0x0000000b04057899 */ /* 0x000fe400080006ff */
[----:B------:R-:W-:Y:S01]  /*0960*/  USHF.L.U32 UR4, UR4, 0x1, URZ ;  /* 0x0000000104047899 */ /* 0x000fe200080006ff */
[----:B------:R-:W1:Y:S03]  /*0970*/  FENCE.VIEW.ASYNC.S ;  /* 0x00000000000073c6 */ /* 0x000e660000000000 */
[----:B-1----:R2:W1:Y:S08]  /*0980*/  SYNCS.EXCH.64 URZ, [UR6+0x50], UR8 ;  /* 0x0000500806ff75b2 */ /* 0x0024700008000100 */
[----:B------:R2:W1:Y:S01]  /*0990*/  SYNCS.EXCH.64 URZ, [UR6+0x60], UR4 ;  /* 0x0000600406ff75b2 */ /* 0x0004620008000100 */
[----:B------:R2:W1:Y:S01]  /*09a0*/  SYNCS.EXCH.64 URZ, [UR6+0x58], UR8 ;  /* 0x0000580806ff75b2 */ /* 0x0004620008000100 */
[----:B------:R2:W1:Y:S02]  /*09b0*/  SYNCS.EXCH.64 URZ, [UR6+0x68], UR4 ;  /* 0x0000680406ff75b2 */ /* 0x0004640008000100 */
[----:B--2---:R-:W-:Y:S01]  /*09c0*/  NOP ;  /* 0x0000000000007918 */ /* 0x004fe20000000000 */
.L_x_12:
        /* <DEDUP_REMOVED lines=20> */
[----:B------:R2:W1:Y:S01]  /*0b10*/  SYNCS.EXCH.64 URZ, [UR4+0x98], UR6 ;  /* 0x0000980604ff75b2 */ /* 0x0004620008000100 */
[----:B------:R2:W1:Y:S01]  /*0b20*/  SYNCS.EXCH.64 URZ, [UR4+0x80], UR8 ;  /* 0x0000800804ff75b2 */ /* 0x0004620008000100 */
[----:B------:R2:W1:Y:S01]  /*0b30*/  SYNCS.EXCH.64 URZ, [UR4+0xa0], UR6 ;  /* 0x0000a00604ff75b2 */ /* 0x0004620008000100 */
[----:B------:R2:W1:Y:S01]  /*0b40*/  SYNCS.EXCH.64 URZ, [UR4+0x88], UR8 ;  /* 0x0000880804ff75b2 */ /* 0x0004620008000100 */
[----:B------:R2:W1:Y:S02]  /*0b50*/  SYNCS.EXCH.64 URZ, [UR4+0xa8], UR6 ;  /* 0x0000a80604ff75b2 */ /* 0x0004640008000100 */
[----:B--2---:R-:W-:Y:S01]  /*0b60*/  NOP ;  /* 0x0000000000007918 */ /* 0x004fe20000000000 */
.L_x_13:
        /* <DEDUP_REMOVED lines=13> */
[----:B-1----:R2:W1:Y:S01]  /*0c40*/  SYNCS.EXCH.64 URZ, [UR4+0xb0], UR6 ;  /* 0x0000b00604ff75b2 */ /* 0x0024620008000100 */
[----:B------:R2:W1:Y:S01]  /*0c50*/  SYNCS.EXCH.64 URZ, [UR4+0xc0], UR6 ;  /* 0x0000c00604ff75b2 */ /* 0x0004620008000100 */
[----:B------:R2:W1:Y:S01]  /*0c60*/  SYNCS.EXCH.64 URZ, [UR4+0xb8], UR6 ;  /* 0x0000b80604ff75b2 */ /* 0x0004620008000100 */
[----:B------:R2:W1:Y:S02]  /*0c70*/  SYNCS.EXCH.64 URZ, [UR4+0xc8], UR6 ;  /* 0x0000c80604ff75b2 */ /* 0x0004640008000100 */
[----:B--2---:R-:W-:Y:S01]  /*0c80*/  NOP ;  /* 0x0000000000007918 */ /* 0x004fe20000000000 */
.L_x_14:
[----:B------:R-:W2:Y:S01]  /*0c90*/  S2UR UR5, SR_CTAID.X ;  /* 0x00000000000579c3 */ /* 0x000ea20000002500 */
[----:B------:R-:W-:-:S05]  /*0ca0*/  CS2R.32 R109, SR_CgaSize ;  /* 0x00000000006d7805 */ /* 0x000fca0000008a00 */
[----:B------:R-:W-:-:S05]  /*0cb0*/  IMAD R109, R109, -0xa0, RZ ;  /* 0xffffff606d6d7824 */ /* 0x000fca00078e02ff */
[----:B-1----:R-:W-:-:S14]  /*0cc0*/  R2UR UR7, R109 ;  /* 0x000000006d0772ca */ /* 0x002fdc00000e0000 */
[----:B------:R-:W1:Y:S01]  /*0cd0*/  LDCU UR7, c[0x0][UR7+0x2b0] ;  /* 0x00005600070777ac */ /* 0x000e620008000800 */
[----:B------:R-:W-:Y:S01]  /*0ce0*/  NOP ;  /* 0x0000000000007918 */ /* 0x000fe20000000000 */
[----:B------:R-:W-:-:S05]  /*0cf0*/  CS2R.32 R109, SR_CgaSize ;  /* 0x00000000006d7805 */ /* 0x000fca0000008a00 */
[----:B------:R-:W-:-:S05]  /*0d00*/  IMAD R109, R109, -0xa0, RZ ;  /* 0xffffff606d6d7824 */ /* 0x000fca00078e02ff */
[----:B------:R-:W-:-:S14]  /*0d10*/  R2UR UR6, R109 ;  /* 0x000000006d0672ca */ /* 0x000fdc00000e0000 */
[----:B------:R-:W3:Y:S01]  /*0d20*/  LDCU UR6, c[0x0][UR6+0x2b4] ;  /* 0x00005680060677ac */ /* 0x000ee20008000800 */
[----:B------:R-:W4:Y:S08]  /*0d30*/  S2UR UR4, SR_CTAID.Y ;  /* 0x00000000000479c3 */ /* 0x000f300000002600 */
[----:B------:R-:W3:Y:S01]  /*0d40*/  LDC R10, c[0x0][0xb24] ;  /* 0x0002c900ff0a7b82 */ /* 0x000ee20000000800 */
[----:B--2---:R-:W-:-:S02]  /*0d50*/  I2FP.F32.U32 R107, UR5 ;  /* 0x00000005006b7c45 */ /* 0x004fc40008201000 */
[----:B------:R-:W-:-:S05]  /*0d60*/  CS2R.32 R3, SR_CgaSize ;  /* 0x0000000000037805 */ /* 0x000fca0000008a00 */
[----:B------:R-:W-:-:S06]  /*0d70*/  IMAD R3, R3, -0xa0, RZ ;  /* 0xffffff6003037824 */ /* 0x000fcc00078e02ff */
[----:B------:R-:W2:Y:S01]  /*0d80*/  LDC R3, c[0x0][R3+0x2a0] ;  /* 0x0000a80003037b82 */ /* 0x000ea20000000800 */
[----:B------:R-:W-:Y:S01]  /*0d90*/  MOV R109, UR5 ;  /* 0x00000005006d7c02 */ /* 0x000fe20008000f00 */
[----:B-1----:R-:W-:Y:S01]  /*0da0*/  FMUL R107, R107, UR7 ;  /* 0x000000076b6b7c20 */ /* 0x002fe20008400000 */
[----:B----4-:R-:W-:Y:S02]  /*0db0*/  I2FP.F32.U32 R106, UR4 ;  /* 0x00000004006a7c45 */ /* 0x010fe40008201000 */
[----:B------:R-:W-:-:S05]  /*0dc0*/  CS2R.32 R2, SR_CgaSize ;  /* 0x0000000000027805 */ /* 0x000fca0000008a00 */
[----:B------:R-:W-:-:S06]  /*0dd0*/  IMAD R2, R2, -0xa0, RZ ;  /* 0xffffff6002027824 */ /* 0x000fcc00078e02ff */
[----:B------:R-:W1:Y:S01]  /*0de0*/  LDC R2, c[0x0][R2+0x2a4] ;  /* 0x0000a90002027b82 */ /* 0x000e620000000800 */
[----:B------:R-:W-:Y:S01]  /*0df0*/  MOV R108, UR4 ;  /* 0x00000004006c7c02 */ /* 0x000fe20008000f00 */
[----:B------:R-:W4:Y:S01]  /*0e00*/  F2I.U32.TRUNC.NTZ R107, R107 ;  /* 0x0000006b006b7305 */ /* 0x000f22000020f000 */
[----:B---3--:R-:W-:-:S05]  /*0e10*/  FMUL R106, R106, UR6 ;  /* 0x000000066a6a7c20 */ /* 0x008fca0008400000 */
[----:B------:R-:W-:Y:S01]  /*0e20*/  BAR.SYNC.DEFER_BLOCKING 0x0 ;  /* 0x0000000000007b1d */ /* 0x000fe20000010000 */
[----:B------:R-:W-:-:S05]  /*0e30*/  ISETP.GE.AND P0, PT, R10, 0x1, PT ;  /* 0x000000010a00780c */ /* 0x000fca0003f06270 */
[----:B------:R-:W3:Y:S02]  /*0e40*/  F2I.U32.TRUNC.NTZ R106, R106 ;  /* 0x0000006a006a7305 */ /* 0x000ee4000020f000 */
[----:B------:R-:W1:Y:S01]  /*0e50*/  S2UR UR60, SR_CTAID.Z ;  /* 0x00000000003c79c3 */ /* 0x000e620000002700 */
[----:B----4-:R-:W-:-:S05]  /*0e60*/  IADD3 R107, PT, PT, -R107, RZ, RZ ;  /* 0x000000ff6b6b7210 */ /* 0x010fca0007ffe1ff */
[----:B--2---:R-:W-:Y:S01]  /*0e70*/  IMAD R107, R3, R107, UR5 ;  /* 0x00000005036b7e24 */ /* 0x004fe2000f8e026b */
[----:B---3--:R-:W-:-:S05]  /*0e80*/  IADD3 R106, PT, PT, -R106, RZ, RZ ;  /* 0x000000ff6a6a7210 */ /* 0x008fca0007ffe1ff */
[----:B-1----:R-:W-:Y:S01]  /*0e90*/  IMAD R106, R2, R106, UR4 ;  /* 0x00000004026a7e24 */ /* 0x002fe2000f8e026a */
[----:B------:R-:W-:Y:S06]  /*0ea0*/  @!P0 BRA `(.L_x_15) ;  /* 0x0000000000b88947 */ /* 0x000fec0003800000 */
[----:B------:R-:W1:Y:S01]  /*0eb0*/  LDC.64 R4, c[0x0][0xb18] ;  /* 0x0002c600ff047b82 */ /* 0x000e620000000a00 */
[----:B------:R-:W-:-:S07]  /*0ec0*/  ISETP.NE.AND P0, PT, R10, 0x1, PT ;  /* 0x000000010a00780c */ /* 0x000fce0003f05270 */
[----:B------:R-:W2:Y:S08]  /*0ed0*/  LDC R9, c[0x0][0xb0c] ;  /* 0x0002c300ff097b82 */ /* 0x000eb00000000800 */
[----:B------:R-:W3:Y:S08]  /*0ee0*/  LDC R12, c[0x0][0x370] ;  /* 0x0000dc00ff0c7b82 */ /* 0x000ef00000000800 */
[----:B------:R-:W4:Y:S01]  /*0ef0*/  LDC R11, c[0x0][0x374] ;  /* 0x0000dd00ff0b7b82 */ /* 0x000f220000000800 */
[----:B-1----:R-:W-:-:S07]  /*0f00*/  ISETP.NE.AND P1, PT, R4, 0x1, PT ;  /* 0x000000010400780c */ /* 0x002fce0003f25270 */
[----:B------:R-:W3:Y:S01]  /*0f10*/  LDC.64 R6, c[0x0][0xb10] ;  /* 0x0002c400ff067b82 */ /* 0x000ee20000000a00 */
[----:B--2---:R-:W-:-:S07]  /*0f20*/  ISETP.NE.AND P2, PT, R9, 0x1, PT ;  /* 0x000000010900780c */ /* 0x004fce0003f45270 */
[----:B------:R-:W1:Y:S08]  /*0f30*/  LDC R8, c[0x0][0xb20] ;  /* 0x0002c800ff087b82 */ /* 0x000e700000000800 */
[----:B------:R-:W2:Y:S01]  /*0f40*/  LDC.64 R2, c[0x0][0xb28] ;  /* 0x0002ca00ff027b82 */ /* 0x000ea20000000a00 */
[----:B----4-:R-:W-:-:S04]  /*0f50*/  IMAD.HI.U32 R13, R11, R5, RZ ;  /* 0x000000050b0d7227 */ /* 0x010fc800078e00ff */
[----:B------:R-:W-:-:S04]  /*0f60*/  IMAD.HI.U32 R5, R108, R5, RZ ;  /* 0x000000056c057227 */ /* 0x000fc800078e00ff */
[----:B---3--:R-:W-:-:S05]  /*0f70*/  IMAD.HI.U32 R14, R12, R6, RZ ;  /* 0x000000060c0e7227 */ /* 0x008fca00078e00ff */
[-C--:B------:R-:W-:Y:S01]  /*0f80*/  @P2 SHF.R.U32.HI R12, RZ, R7.reuse, R14 ;  /* 0x00000007ff0c2219 */ /* 0x080fe2000001160e */
[----:B------:R-:W-:Y:S01]  /*0f90*/  IMAD.HI.U32 R14, R109, R6, RZ ;  /* 0x000000066d0e7227 */ /* 0x000fe200078e00ff */
[-C--:B-1----:R-:W-:Y:S02]  /*0fa0*/  @P1 SHF.R.U32.HI R11, RZ, R8.reuse, R13 ;  /* 0x00000008ff0b1219 */ /* 0x082fe4000001160d */
[----:B------:R-:W-:Y:S02]  /*0fb0*/  SHF.R.U32.HI R5, RZ, R8, R5 ;  /* 0x00000008ff057219 */ /* 0x000fe40000011605 */
[----:B------:R-:W-:Y:S02]  /*0fc0*/  SHF.R.U32.HI R14, RZ, R7, R14 ;  /* 0x00000007ff0e7219 */ /* 0x000fe4000001160e */
[----:B------:R-:W-:Y:S01]  /*0fd0*/  SEL R5, R108, R5, !P1 ;  /* 0x000000056c057207 */ /* 0x000fe20004800000 */
[----:B--2---:R-:W-:Y:S01]  /*0fe0*/  IMAD.HI.U32 R13, R11, R2, RZ ;  /* 0x000000020b0d7227 */ /* 0x004fe200078e00ff */
[----:B------:R-:W-:-:S03]  /*0ff0*/  SEL R14, R109, R14, !P2 ;  /* 0x0000000e6d0e7207 */ /* 0x000fc60005000000 */
[----:B------:R-:W-:Y:S01]  /*1000*/  IMAD.HI.U32 R6, R12, R2, RZ ;  /* 0x000000020c067227 */ /* 0x000fe200078e00ff */
[----:B------:R-:W-:-:S04]  /*1010*/  @P0 SHF.R.U32.HI R11, RZ, R3, R13 ;  /* 0x00000003ff0b0219 */ /* 0x000fc8000001160d */
[----:B------:R-:W-:Y:S01]  /*1020*/  @P0 SHF.R.U32.HI R12, RZ, R3, R6 ;  /* 0x00000003ff0c0219 */ /* 0x000fe20000011606 */
[----:B------:R-:W-:-:S04]  /*1030*/  IMAD R11, R11, R10, RZ ;  /* 0x0000000a0b0b7224 */ /* 0x000fc800078e02ff */
[----:B------:R-:W-:Y:S01]  /*1040*/  IMAD R6, R12, R10, RZ ;  /* 0x0000000a0c067224 */ /* 0x000fe200078e02ff */
[----:B------:R-:W-:-:S04]  /*1050*/  ISETP.GE.AND P1, PT, R5, R11, PT ;  /* 0x0000000b0500720c */ /* 0x000fc80003f26270 */
[----:B------:R-:W-:Y:S01]  /*1060*/  ISETP.GE.OR P1, PT, R14, R6, P1 ;  /* 0x000000060e00720c */ /* 0x000fe20000f26670 */
[----:B------:R-:W-:-:S05]  /*1070*/  IMAD.HI.U32 R6, R5, R2, RZ ;  /* 0x0000000205067227 */ /* 0x000fca00078e00ff */
[----:B------:R-:W-:-:S04]  /*1080*/  SHF.R.U32.HI R6, RZ, R3, R6 ;  /* 0x00000003ff067219 */ /* 0x000fc80000011606 */
[----:B------:R-:W-:-:S03]  /*1090*/  SEL R6, R5, R6, !P0 ;  /* 0x0000000605067207 */ /* 0x000fc60004000000 */
[----:B------:R-:W-:Y:S01]  /*10a0*/  @!P1 IMAD.HI.U32 R7, R14, R2, RZ ;  /* 0x000000020e079227 */ /* 0x000fe200078e00ff */
[----:B------:R-:W-:-:S04]  /*10b0*/  IADD3 R2, PT, PT, -R6, RZ, RZ ;  /* 0x000000ff06027210 */ /* 0x000fc80007ffe1ff */
[----:B------:R-:W-:Y:S01]  /*10c0*/  @!P1 SHF.R.U32.HI R3, RZ, R3, R7 ;  /* 0x00000003ff039219 */ /* 0x000fe20000011607 */
[----:B------:R-:W-:Y:S01]  /*10d0*/  IMAD R2, R10, R2, R5 ;  /* 0x000000020a027224 */ /* 0x000fe200078e0205 */
[----:B------:R-:W-:Y:S02]  /*10e0*/  IADD3 R7, PT, PT, -R5, RZ, RZ ;  /* 0x000000ff05077210 */ /* 0x000fe40007ffe1ff */
[----:B------:R-:W-:-:S03]  /*10f0*/  @!P1 SEL R3, R14, R3, !P0 ;  /* 0x000000030e039207 */ /* 0x000fc60004000000 */
[----:B------:R-:W-:Y:S02]  /*1100*/  IMAD R7, R4, R7, R108 ;  /* 0x0000000704077224 */ /* 0x000fe400078e026c */
[--C-:B------:R-:W-:Y:S02]  /*1110*/  @!P1 IMAD.IADD R6, R6, 0x1, -R3.reuse ;  /* 0x0000000106069824 */ /* 0x100fe400078e0a03 */
[----:B------:R-:W-:Y:S01]  /*1120*/  @!P1 IMAD R3, R2, R12, R3 ;  /* 0x0000000c02039224 */ /* 0x000fe200078e0203 */
[----:B------:R-:W-:Y:S01]  /*1130*/  IADD3 R2, PT, PT, -R14, RZ, RZ ;  /* 0x000000ff0e027210 */ /* 0x000fe20007ffe1ff */
[----:B------:R-:W-:Y:S02]  /*1140*/  @!P1 IMAD R5, R6, R10, R14 ;  /* 0x0000000a06059224 */ /* 0x000fe400078e020e */
[----:B------:R-:W-:Y:S02]  /*1150*/  @!P1 IMAD.MOV.U32 R14, RZ, RZ, R3 ;  /* 0x000000ffff0e9224 */ /* 0x000fe400078e0003 */
[----:B------:R-:W-:-:S02]  /*1160*/  IMAD R2, R9, R2, R109 ;  /* 0x0000000209027224 */ /* 0x000fc400078e026d */
[----:B------:R-:W-:Y:S02]  /*1170*/  IMAD R108, R5, R4, R7 ;  /* 0x00000004056c7224 */ /* 0x000fe400078e0207 */
[----:B------:R-:W-:Y:S02]  /*1180*/  IMAD R109, R14, R9, R2 ;  /* 0x000000090e6d7224 */ /* 0x000fe400078e0202 */
.L_x_15:
[----:B------:R-:W1:Y:S01]  /*1190*/  LDCU UR4, c[0x0][0xb30] ;  /* 0x00016600ff0477ac */ /* 0x000e620008000800 */
[----:B------:R-:W2:Y:S08]  /*11a0*/  S2UR UR37, SR_CgaCtaId ;  /* 0x00000000002579c3 */ /* 0x000eb00000008800 */
[----:B------:R-:W3:Y:S01]  /*11b0*/  LDC R60, c[0x0][0xb24] ;  /* 0x0002c900ff3c7b82 */ /* 0x000ee20000000800 */
[----:B-1----:R-:W-:-:S09]  /*11c0*/  UISETP.NE.AND UP1, UPT, UR4, 0x1, UPT ;  /* 0x000000010400788c */ /* 0x002fd2000bf25270 */
[----:B--2---:R-:W-:Y:S05]  /*11d0*/  BRA.U UP1, `(.L_x_16) ;  /* 0x0000000101407547 */ /* 0x004fea000b800000 */
[----:B------:R-:W1:Y:S08]  /*11e0*/  LDC.64 R4, c[0x0][0xb10] ;  /* 0x0002c400ff047b82 */ /* 0x000e700000000a00 */
[----:B------:R-:W2:Y:S08]  /*11f0*/  LDC.64 R2, c[0x0][0xb18] ;  /* 0x0002c600ff027b82 */ /* 0x000eb00000000a00 */
[----:B------:R-:W4:Y:S08]  /*1200*/  LDC R6, c[0x0][0xb20] ;  /* 0x0002c800ff067b82 */ /* 0x000f300000000800 */
[----:B------:R-:W3:Y:S01]  /*1210*/  LDC R7, c[0x0][0xb0c] ;  /* 0x0002c300ff077b82 */ /* 0x000ee20000000800 */
[----:B-1----:R-:W-:-:S05]  /*1220*/  IMAD.HI.U32 R4, R109, R4, RZ ;  /* 0x000000046d047227 */ /* 0x002fca00078e00ff */
[----:B------:R-:W-:Y:S01]  /*1230*/  SHF.R.U32.HI R4, RZ, R5, R4 ;  /* 0x00000005ff047219 */ /* 0x000fe20000011604 */
[----:B--2---:R-:W-:Y:S01]  /*1240*/  IMAD.HI.U32 R3, R108, R3, RZ ;  /* 0x000000036c037227 */ /* 0x004fe200078e00ff */
[----:B------:R-:W-:-:S04]  /*1250*/  ISETP.NE.AND P0, PT, R2, 0x1, PT ;  /* 0x000000010200780c */ /* 0x000fc80003f05270 */
[----:B----4-:R-:W-:-:S04]  /*1260*/  SHF.R.U32.HI R3, RZ, R6, R3 ;  /* 0x00000006ff037219 */ /* 0x010fc80000011603 */
[----:B------:R-:W-:Y:S02]  /*1270*/  SEL R3, R108, R3, !P0 ;  /* 0x000000036c037207 */ /* 0x000fe40004000000 */
[----:B---3--:R-:W-:-:S04]  /*1280*/  ISETP.NE.AND P1, PT, R7, 0x1, PT ;  /* 0x000000010700780c */ /* 0x008fc80003f25270 */
[----:B------:R-:W-:-:S05]  /*1290*/  SEL R4, R109, R4, !P1 ;  /* 0x000000046d047207 */ /* 0x000fca0004800000 */
[----:B------:R-:W-:Y:S02]  /*12a0*/  IMAD.IADD R5, R3, 0x1, -R4 ;  /* 0x0000000103057824 */ /* 0x000fe400078e0a04 */
[----:B------:R-:W-:Y:S02]  /*12b0*/  IMAD.IADD R3, R4, 0x1, -R3 ;  /* 0x0000000104037824 */ /* 0x000fe400078e0a03 */
[----:B------:R-:W-:Y:S02]  /*12c0*/  IMAD R109, R5, R7, R109 ;  /* 0x00000007056d7224 */ /* 0x000fe400078e026d */
[----:B------:R-:W-:-:S07]  /*12d0*/  IMAD R108, R3, R2, R108 ;  /* 0x00000002036c7224 */ /* 0x000fce00078e026c */
.L_x_16:
[----:B------:R-:W-:Y:S01]  /*12e0*/  BAR.SYNC.DEFER_BLOCKING 0x0 ;  /* 0x0000000000007b1d */ /* 0x000fe20000010000 */
[----:B------:R-:W-:Y:S01]  /*12f0*/  UISETP.NE.AND UP1, UPT, UR10, 0x2, UPT ;  /* 0x000000020a00788c */ /* 0x000fe2000bf25270 */
[----:B------:R-:W-:Y:S02]  /*1300*/  ISETP.NE.OR P5, PT, R0, 0x2, !P5 ;  /* 0x000000020000780c */ /* 0x000fe40006fa5670 */
[----:B------:R-:W-:-:S06]  /*1310*/  LOP3.LUT R2, R121, 0x1f, RZ, 0xc0, !PT ;  /* 0x0000001f79027812 */ /* 0x000fcc00078ec0ff */
[----:B------:R-:W-:Y:S05]  /*1320*/  BRA.U UP1, `(.L_x_17) ;  /* 0x0000001501147547 */ /* 0x000fea000b800000 */
[----:B------:R-:W1:Y:S01]  /*1330*/  LDCU UR6, c[0x0][0x38c] ;  /* 0x00007180ff0677ac */ /* 0x000e620008000800 */
[----:B------:R-:W2:Y:S01]  /*1340*/  LDC R8, c[0x0][0x370] ;  /* 0x0000dc00ff087b82 */ /* 0x000ea20000000800 */
[----:B------:R-:W-:Y:S01]  /*1350*/  PLOP3.LUT P1, PT, PT, PT, UP2, 0x80, 0x8 ;  /* 0x000000000008781c */ /* 0x000fe20003f2f028 */
[----:B------:R-:W-:Y:S01]  /*1360*/  IMAD.MOV.U32 R15, RZ, RZ, 0x1 ;  /* 0x00000001ff0f7424 */ /* 0x000fe200078e00ff */
[----:B------:R-:W-:Y:S01]  /*1370*/  ISETP.EQ.OR P4, PT, R2, RZ, P5 ;  /* 0x000000ff0200720c */ /* 0x000fe20002f82670 */
[----:B------:R-:W-:Y:S01]  /*1380*/  IMAD.MOV.U32 R14, RZ, RZ, RZ ;  /* 0x000000ffff0e7224 */ /* 0x000fe200078e00ff */
[----:B------:R-:W-:Y:S02]  /*1390*/  PLOP3.LUT P1, PT, P1, PT, PT, 0x8, 0x80 ;  /* 0x000000000080781c */ /* 0x000fe40000f2e170 */
[----:B------:R-:W-:Y:S01]  /*13a0*/  CS2R R12, SRZ ;  /* 0x00000000000c7805 */ /* 0x000fe2000001ff00 */
[----:B------:R-:W-:Y:S01]  /*13b0*/  IMAD.MOV.U32 R11, RZ, RZ, 0x1 ;  /* 0x00000001ff0b7424 */ /* 0x000fe200078e00ff */
[----:B------:R-:W4:Y:S01]  /*13c0*/  LDC R0, c[0x0][0x374] ;  /* 0x0000dd00ff007b82 */ /* 0x000f220000000800 */
[----:B------:R-:W2:Y:S01]  /*13d0*/  LDCU.64 UR38, c[0x0][0x348] ;  /* 0x00006900ff2677ac */ /* 0x000ea20008000a00 */
[----:B------:R-:W-:Y:S01]  /*13e0*/  UMOV UR22, URZ ;  /* 0x000000ff00167c82 */ /* 0x000fe20008000000 */
[----:B-1----:R-:W-:-:S02]  /*13f0*/  UIADD3 UR5, UPT, UPT, UR6, 0xff, URZ ;  /* 0x000000ff06057890 */ /* 0x002fc4000fffe0ff */
[----:B------:R-:W-:Y:S02]  /*1400*/  UIADD3 UR47, UPT, UPT, UR6, 0x1fe, URZ ;  /* 0x000001fe062f7890 */ /* 0x000fe4000fffe0ff */
[----:B------:R-:W-:-:S04]  /*1410*/  USHF.R.S32.HI UR4, URZ, 0x1f, UR5 ;  /* 0x0000001fff047899 */ /* 0x000fc80008011405 */
[----:B------:R-:W-:-:S04]  /*1420*/  ULEA.HI UR4, UR4, UR5, URZ, 0x8 ;  /* 0x0000000504047291 */ /* 0x000fc8000f8f40ff */
[----:B------:R-:W-:Y:S02]  /*1430*/  USHF.R.S32.HI UR45, URZ, 0x8, UR4 ;  /* 0x00000008ff2d7899 */ /* 0x000fe40008011404 */
[----:B------:R-:W-:Y:S02]  /*1440*/  UIADD3 UR4, UPT, UPT, UR6, -0x1, URZ ;  /* 0xffffffff06047890 */ /* 0x000fe4000fffe0ff */
[----:B------:R-:W-:Y:S02]  /*1450*/  UISETP.LT.U32.AND UP0, UPT, UR45, 0x2, UPT ;  /* 0x000000022d00788c */ /* 0x000fe4000bf01070 */
[----:B------:R-:W-:Y:S02]  /*1460*/  UISETP.GE.U32.AND UP1, UPT, UR4, -0x1ff, UPT ;  /* 0xfffffe010400788c */ /* 0x000fe4000bf26070 */
[----:B------:R-:W-:-:S04]  /*1470*/  USEL UR29, UR45, 0x2, UP0 ;  /* 0x000000022d1d7887 */ /* 0x000fc80008000000 */
[----:B------:R-:W-:Y:S02]  /*1480*/  UIADD3 UR23, UPT, UPT, UR29, -0x1, URZ ;  /* 0xffffffff1d177890 */ /* 0x000fe4000fffe0ff */
[----:B------:R-:W-:-:S03]  /*1490*/  UIADD3 UR46, UPT, UPT, UR45, -UR29, URZ ;  /* 0x8000001d2d2e7290 */ /* 0x000fc6000fffe0ff */
[----:B------:R-:W-:-:S04]  /*14a0*/  @UP1 UIADD3 UR23, UPT, UPT, UR29, URZ, URZ ;  /* 0x000000ff1d171290 */ /* 0x000fc8000fffe0ff */
[----:B--2---:R-:W-:-:S12]  /*14b0*/  UIADD3 UR23, UPT, UPT, UR23, 0x1, URZ ;  /* 0x0000000117177890 */ /* 0x004fd8000fffe0ff */
.L_x_35:
[----:B------:R-:W-:Y:S01]  /*14c0*/  UISETP.NE.AND UP0, UPT, UR37, URZ, UPT ;  /* 0x000000ff2500728c */ /* 0x000fe2000bf05270 */
[----:B------:R-:W1:Y:S08]  /*14d0*/  S2UR UR37, SR_CgaCtaId ;  /* 0x00000000002579c3 */ /* 0x000e700000008800 */
[----:B------:R-:W-:Y:S05]  /*14e0*/  BRA.U UP0, `(.L_x_18) ;  /* 0x0000000100347547 */ /* 0x000fea000b800000 */
[----:B------:R-:W2:Y:S01]  /*14f0*/  S2R R2, SR_CgaCtaId ;  /* 0x0000000000027919 */ /* 0x000ea20000008800 */
[----:B------:R-:W-:-:S04]  /*1500*/  MOV R3, 0x400 ;  /* 0x0000040000037802 */ /* 0x000fc80000000f00 */
[----:B--2---:R-:W-:Y:S02]  /*1510*/  LEA R2, R2, R3, 0x18 ;  /* 0x0000000302027211 */ /* 0x004fe400078ec0ff */
[----:B------:R-:W-:-:S03]  /*1520*/  SHF.L.U32 R3, R11, 0x1f, RZ ;  /* 0x0000001f0b037819 */ /* 0x000fc600000006ff */
[----:B------:R-:W-:-:S04]  /*1530*/  IMAD R2, R12, 0x8, R2 ;  /* 0x000000080c027824 */ /* 0x000fc800078e0202 */
[----:B------:R-:W2:Y:S02]  /*1540*/  SYNCS.PHASECHK.TRANS64.TRYWAIT P0, [R2+URZ+0xc0], R3 ;  /* 0x0000c003020075a7 */ /* 0x000ea400080011ff */
[----:B--2---:R-:W-:Y:S05]  /*1550*/  @!P0 BRA `(.L_x_19) ;  /* 0x0000006000388947 */ /* 0x004fea0003800000 */
.L_x_104:
[----:B------:R-:W-:Y:S01]  /*1560*/  VIADD R12, R12, 0x1 ;  /* 0x000000010c0c7836 */ /* 0x000fe20000000000 */
[----:B------:R2:W-:Y:S04]  /*1570*/  SYNCS.ARRIVE.TRANS64.A1T0 RZ, [R2+URZ+0xb0], RZ ;  /* 0x0000b0ff02ff79a7 */ /* 0x0005e800081000ff */
[----:B------:R-:W-:-:S04]  /*1580*/  ISETP.NE.AND P0, PT, R12, 0x2, PT ;  /* 0x000000020c00780c */ /* 0x000fc80003f05270 */
[----:B------:R-:W-:Y:S02]  /*1590*/  SEL R12, R12, RZ, P0 ;  /* 0x000000ff0c0c7207 */ /* 0x000fe40000000000 */
[----:B--2---:R-:W-:-:S04]  /*15a0*/  SEL R2, RZ, 0x1, P0 ;  /* 0x00000001ff027807 */ /* 0x004fc80000000000 */
[----:B------:R-:W-:-:S07]  /*15b0*/  LOP3.LUT R11, R11, R2, RZ, 0x3c, !PT ;  /* 0x000000020b0b7212 */ /* 0x000fce00078e3cff */
.L_x_18:
[----:B------:R-:W-:Y:S01]  /*15c0*/  UMOV UR4, 0x400 ;  /* 0x0000040000047882 */ /* 0x000fe20000000000 */
[----:B------:R-:W-:Y:S01]  /*15d0*/  SHF.L.U32 R2, R15, 0x1f, RZ ;  /* 0x0000001f0f027819 */ /* 0x000fe200000006ff */
[----:B-1----:R-:W-:Y:S01]  /*15e0*/  ULEA UR4, UR37, UR4, 0x18 ;  /* 0x0000000425047291 */ /* 0x002fe2000f8ec0ff */
[----:B------:R-:W-:Y:S01]  /*15f0*/  R2UR UR59, R109 ;  /* 0x000000006d3b72ca */ /* 0x000fe200000e0000 */
[----:B------:R-:W-:Y:S01]  /*1600*/  UISETP.GE.U32.AND UP0, UPT, UR47, 0x1ff, UPT ;  /* 0x000001ff2f00788c */ /* 0x000fe2000bf06070 */
[----:B------:R-:W-:Y:S01]  /*1610*/  R2UR UR27, R108 ;  /* 0x000000006c1b72ca */ /* 0x000fe200000e0000 */
[----:B------:R-:W-:Y:S01]  /*1620*/  ULEA UR5, UR22, UR4, 0x3 ;  /* 0x0000000416057291 */ /* 0x000fe2000f8e18ff */
[----:B------:R-:W-:-:S08]  /*1630*/  UMOV UR13, URZ ;  /* 0x000000ff000d7c82 */ /* 0x000fd00008000000 */
[----:B------:R1:W2:Y:S01]  /*1640*/  SYNCS.PHASECHK.TRANS64.TRYWAIT P0, [UR5+0x10], R2 ;  /* 0x00001002ff0075a7 */ /* 0x0002a20008001105 */
[----:B------:R-:W-:Y:S02]  /*1650*/  USHF.L.U32 UR59, UR59, 0x6, URZ ;  /* 0x000000063b3b7899 */ /* 0x000fe400080006ff */
[----:B------:R-:W-:Y:S01]  /*1660*/  UIMAD UR27, UR27, 0x50, URZ ;  /* 0x000000501b1b78a4 */ /* 0x000fe2000f8e02ff */
[----:B------:R-:W-:Y:S11]  /*1670*/  BRA.U !UP0, `(.L_x_20) ;  /* 0x00000005082c7547 */ /* 0x000ff6000b800000 */
[----:B------:R-:W-:Y:S01]  /*1680*/  UMOV UR21, URZ ;  /* 0x000000ff00157c82 */ /* 0x000fe20008000000 */
[----:B------:R-:W-:-:S05]  /*1690*/  UMOV UR5, UR22 ;  /* 0x0000001600057c82 */ /* 0x000fca0008000000 */
.L_x_25:
[----:B--2---:R-:W-:Y:S01]  /*16a0*/  @!P5 MOV R3, 0x12000 ;  /* 0x000120000003d802 */ /* 0x004fe20000000f00 */
[----:B------:R-:W-:Y:S01]  /*16b0*/  ULEA UR57, UR5, UR4, 0x3 ;  /* 0x0000000405397291 */ /* 0x000fe2000f8e18ff */
[----:B-12---:R-:W-:Y:S11]  /*16c0*/  @P0 BRA `(.L_x_21) ;  /* 0x00000000000c0947 */ /* 0x006ff60003800000 */
[----:B------:R-:W-:Y:S04]  /*16d0*/  SHF.L.U32 R4, R15, 0x1f, RZ ;  /* 0x0000001f0f047819 */ /* 0x000fe800000006ff */
[----:B------:R-:W2:Y:S02]  /*16e0*/  SYNCS.PHASECHK.TRANS64.TRYWAIT P0, [UR57+0x10], R4 ;  /* 0x00001004ff0075a7 */ /* 0x000ea40008001139 */
[----:B--2---:R-:W-:Y:S05]  /*16f0*/  @!P0 BRA `(.L_x_22) ;  /* 0x0000005c00e48947 */ /* 0x004fea0003800000 */
.L_x_21:
[----:B------:R2:W-:Y:S01]  /*1700*/  @!P5 SYNCS.ARRIVE.TRANS64 RZ, [UR57], R3 ;  /* 0x00000003ffffd9a7 */ /* 0x0005e20008000039 */
[----:B------:R-:W-:Y:S04]  /*1710*/  BSSY.RECONVERGENT B0, `(.L_x_23) ;  /* 0x0000003000007945 */ /* 0x000fe80003800200 */
[----:B------:R-:W-:Y:S05]  /*1720*/  @P4 BRA `(.L_x_24) ;  /* 0x0000000000044947 */ /* 0x000fea0003800000 */
[----:B------:R-:W-:Y:S05]  /*1730*/  BPT.TRAP 0x1 ;  /* 0x000000040000795c */ /* 0x000fea0000300000 */
.L_x_24:
[----:B------:R-:W-:Y:S05]  /*1740*/  BSYNC.RECONVERGENT B0 ;  /* 0x0000000000007941 */ /* 0x000fea0003800200 */
.L_x_23:
[----:B------:R-:W-:Y:S02]  /*1750*/  UIADD3 UR6, UPT, UPT, UR5, 0x1, URZ ;  /* 0x0000000105067890 */ /* 0x000fe4000fffe0ff */
[----:B------:R-:W-:Y:S02]  /*1760*/  ULEA UR32, UR5, UR4, 0xf ;  /* 0x0000000405207291 */ /* 0x000fe4000f8e78ff */
[----:B------:R-:W-:Y:S02]  /*1770*/  UISETP.NE.AND UP0, UPT, UR6, 0x2, UPT ;  /* 0x000000020600788c */ /* 0x000fe4000bf05270 */
[----:B------:R-:W-:Y:S02]  /*1780*/  USHF.L.U32 UR58, UR21, 0x8, URZ ;  /* 0x00000008153a7899 */ /* 0x000fe400080006ff */
[----:B------:R-:W-:Y:S02]  /*1790*/  USEL UR7, URZ, 0x1, UP0 ;  /* 0x00000001ff077887 */ /* 0x000fe40008000000 */
[----:B------:R-:W-:Y:S02]  /*17a0*/  USEL UR22, UR6, URZ, UP0 ;  /* 0x000000ff06167287 */ /* 0x000fe40008000000 */
[----:B------:R-:W-:Y:S02]  /*17b0*/  UIADD3 UR56, UPT, UPT, UR32, 0x5300, URZ ;  /* 0x0000530020387890 */ /* 0x000fe4000fffe0ff */
[----:B------:R-:W-:Y:S01]  /*17c0*/  ULEA UR6, UR22, UR4, 0x3 ;  /* 0x0000000416067291 */ /* 0x000fe2000f8e18ff */
[----:B------:R-:W-:Y:S01]  /*17d0*/  LOP3.LUT R15, R15, UR7, RZ, 0x3c, !PT ;  /* 0x000000070f0f7c12 */ /* 0x000fe2000f8e3cff */
[----:B------:R-:W-:Y:S01]  /*17e0*/  UMOV UR30, 0x0 ;  /* 0x00000000001e7882 */ /* 0x000fe20000000000 */
[----:B------:R-:W-:Y:S01]  /*17f0*/  UMOV UR31, 0x10000000 ;  /* 0x10000000001f7882 */ /* 0x000fe20000000000 */
[----:B------:R-:W-:Y:S01]  /*1800*/  UIADD3 UR50, UPT, UPT, UR58, 0x40, URZ ;  /* 0x000000403a327890 */ /* 0x000fe2000fffe0ff */
[----:B-1----:R-:W-:Y:S01]  /*1810*/  SHF.L.U32 R2, R15, 0x1f, RZ ;  /* 0x0000001f0f027819 */ /* 0x002fe200000006ff */
[----:B------:R-:W-:Y:S01]  /*1820*/  UIADD3 UR48, UPT, UPT, UR32, 0x7300, URZ ;  /* 0x0000730020307890 */ /* 0x000fe2000fffe0ff */
[----:B------:R-:W-:Y:S02]  /*1830*/  UMOV UR49, UR57 ;  /* 0x0000003900317c82 */ /* 0x000fe40008000000 */
[----:B------:R1:W1:Y:S01]  /*1840*/  SYNCS.PHASECHK.TRANS64.TRYWAIT P0, [UR6+0x10], R2 ;  /* 0x00001002ff0075a7 */ /* 0x0002620008001106 */
[----:B------:R-:W-:Y:S01]  /*1850*/  UIADD3 UR6, UP1, UPT, UR38, 0x80, URZ ;  /* 0x0000008026067890 */ /* 0x000fe2000ff3e0ff */
[----:B------:R-:W-:Y:S01]  /*1860*/  UMOV UR51, UR59 ;  /* 0x0000003b00337c82 */ /* 0x000fe20008000000 */
[----:B------:R-:W-:Y:S02]  /*1870*/  UMOV UR52, UR60 ;  /* 0x0000003c00347c82 */ /* 0x000fe40008000000 */
[----:B------:R-:W-:Y:S02]  /*1880*/  UIADD3.X UR7, UPT, UPT, URZ, UR39, URZ, UP1, !UPT ;  /* 0x00000027ff077290 */ /* 0x000fe40008ffe4ff */
[----:B------:R-:W-:Y:S02]  /*1890*/  UIADD3 UR42, UPT, UPT, UR58, 0x80, URZ ;  /* 0x000000803a2a7890 */ /* 0x000fe4000fffe0ff */
[----:B------:R-:W-:Y:S01]  /*18a0*/  UIADD3 UR40, UPT, UPT, UR32, 0x9300, URZ ;  /* 0x0000930020287890 */ /* 0x000fe2000fffe0ff */
[----:B------:R-:W-:Y:S01]  /*18b0*/  UMOV UR41, UR57 ;  /* 0x0000003900297c82 */ /* 0x000fe20008000000 */
[----:B------:R-:W-:Y:S01]  /*18c0*/  UMOV UR43, UR59 ;  /* 0x0000003b002b7c82 */ /* 0x000fe20008000000 */
[----:B------:R-:W-:Y:S02]  /*18d0*/  UMOV UR44, UR60 ;  /* 0x0000003c002c7c82 */ /* 0x000fe40008000000 */
[----:B------:R-:W-:Y:S01]  /*18e0*/  UTMALDG.3D [UR56], [UR6], desc[UR30] ;  /* 0x00001e38060075b4 */ /* 0x000fe20008011000 */
[----:B------:R-:W-:Y:S02]  /*18f0*/  UIADD3 UR34, UPT, UPT, UR58, 0xc0, URZ ;  /* 0x000000c03a227890 */ /* 0x000fe4000fffe0ff */
[----:B------:R-:W-:Y:S02]  /*1900*/  UIADD3 UR32, UPT, UPT, UR32, 0xb300, URZ ;  /* 0x0000b30020207890 */ /* 0x000fe4000fffe0ff */
[----:B------:R-:W-:Y:S01]  /*1910*/  UIADD3 UR14, UP0, UPT, UR38, 0x180, URZ ;  /* 0x00000180260e7890 */ /* 0x000fe2000ff1e0ff */
[----:B------:R-:W-:Y:S01]  /*1920*/  UMOV UR33, UR57 ;  /* 0x0000003900217c82 */ /* 0x000fe20008000000 */
[----:B------:R-:W-:Y:S01]  /*1930*/  UTMALDG.3D [UR48], [UR6], desc[UR30] ;  /* 0x00001e30060075b4 */ /* 0x000fe20008011000 */
[----:B------:R-:W-:Y:S01]  /*1940*/  UMOV UR35, UR59 ;  /* 0x0000003b00237c82 */ /* 0x000fe20008000000 */
[----:B------:R-:W-:Y:S01]  /*1950*/  UMOV UR36, UR60 ;  /* 0x0000003c00247c82 */ /* 0x000fe20008000000 */
[----:B------:R-:W-:Y:S01]  /*1960*/  UIADD3.X UR15, UPT, UPT, URZ, UR39, URZ, UP0, !UPT ;  /* 0x00000027ff0f7290 */ /* 0x000fe200087fe4ff */
[----:B------:R-:W-:Y:S01]  /*1970*/  UMOV UR25, UR57 ;  /* 0x0000003900197c82 */ /* 0x000fe20008000000 */
[----:B------:R-:W-:Y:S01]  /*1980*/  UMOV UR28, UR60 ;  /* 0x0000003c001c7c82 */ /* 0x000fe20008000000 */
[----:B------:R-:W-:Y:S01]  /*1990*/  UMOV UR26, UR58 ;  /* 0x0000003a001a7c82 */ /* 0x000fe20008000000 */
[----:B------:R-:W-:Y:S01]  /*19a0*/  UTMALDG.3D [UR40], [UR6], desc[UR30] ;  /* 0x00001e28060075b4 */ /* 0x000fe20008011000 */
[----:B------:R-:W-:Y:S01]  /*19b0*/  UIMAD UR5, UR5, 0xa000, UR4 ;  /* 0x0000a000050578a4 */ /* 0x000fe2000f8e0204 */
[----:B------:R-:W-:Y:S01]  /*19c0*/  UMOV UR9, UR57 ;  /* 0x0000003900097c82 */ /* 0x000fe20008000000 */
[----:B------:R-:W-:Y:S02]  /*19d0*/  UMOV UR11, UR27 ;  /* 0x0000001b000b7c82 */ /* 0x000fe40008000000 */
[----:B------:R-:W-:Y:S02]  /*19e0*/  UIADD3 UR24, UPT, UPT, UR5, 0x15300, URZ ;  /* 0x0001530005187890 */ /* 0x000fe4000fffe0ff */
[----:B------:R-:W-:Y:S01]  /*19f0*/  UIADD3 UR8, UPT, UPT, UR5, 0x17b00, URZ ;  /* 0x00017b0005087890 */ /* 0x000fe2000fffe0ff */
[----:B------:R-:W-:Y:S01]  /*1a00*/  UTMALDG.3D [UR32], [UR6], desc[UR30] ;  /* 0x00001e20060075b4 */ /* 0x000fe20008011000 */
[----:B------:R-:W-:Y:S01]  /*1a10*/  UMOV UR12, UR60 ;  /* 0x0000003c000c7c82 */ /* 0x000fe20008000000 */
[----:B------:R-:W-:Y:S01]  /*1a20*/  UMOV UR10, UR50 ;  /* 0x00000032000a7c82 */ /* 0x000fe20008000000 */
[----:B------:R-:W-:Y:S01]  /*1a30*/  UIADD3 UR16, UPT, UPT, UR5, 0x1a300, URZ ;  /* 0x0001a30005107890 */ /* 0x000fe2000fffe0ff */
[----:B------:R-:W-:Y:S01]  /*1a40*/  UMOV UR17, UR57 ;  /* 0x0000003900117c82 */ /* 0x000fe20008000000 */
[----:B------:R-:W-:Y:S01]  /*1a50*/  UMOV UR19, UR27 ;  /* 0x0000001b00137c82 */ /* 0x000fe20008000000 */
[----:B------:R-:W-:Y:S01]  /*1a60*/  UMOV UR20, UR60 ;  /* 0x0000003c00147c82 */ /* 0x000fe20008000000 */
[----:B------:R-:W-:Y:S01]  /*1a70*/  UTMALDG.3D [UR24], [UR14], desc[UR30] ;  /* 0x00001e180e0075b4 */ /* 0x000fe20008011000 */
[----:B------:R-:W-:Y:S01]  /*1a80*/  UMOV UR18, UR42 ;  /* 0x0000002a00127c82 */ /* 0x000fe20008000000 */
[----:B------:R-:W-:Y:S01]  /*1a90*/  UIADD3 UR21, UPT, UPT, UR21, 0x1, URZ ;  /* 0x0000000115157890 */ /* 0x000fe2000fffe0ff */
[----:B------:R-:W-:Y:S03]  /*1aa0*/  UMOV UR13, UR23 ;  /* 0x00000017000d7c82 */ /* 0x000fe60008000000 */
[----:B------:R-:W-:Y:S01]  /*1ab0*/  UISETP.NE.AND UP0, UPT, UR21, UR23, UPT ;  /* 0x000000171500728c */ /* 0x000fe2000bf05270 */
[----:B------:R3:W-:Y:S01]  /*1ac0*/  UTMALDG.3D [UR8], [UR14], desc[UR30] ;  /* 0x00001e080e0075b4 */ /* 0x0007e20008011000 */
[----:B------:R1:W-:Y:S01]  /*1ad0*/  UTMALDG.3D [UR16], [UR14], desc[UR30] ;  /* 0x00001e100e0075b4 */ /* 0x0003e20008011000 */
[----:B---3--:R-:W-:Y:S01]  /*1ae0*/  UIADD3 UR8, UPT, UPT, UR5, 0x1cb00, URZ ;  /* 0x0001cb0005087890 */ /* 0x008fe2000fffe0ff */
[----:B------:R-:W-:Y:S02]  /*1af0*/  UMOV UR10, UR34 ;  /* 0x00000022000a7c82 */ /* 0x000fe40008000000 */
[----:B------:R-:W-:Y:S06]  /*1b00*/  UMOV UR5, UR22 ;  /* 0x0000001600057c82 */ /* 0x000fec0008000000 */
[----:B------:R3:W-:Y:S02]  /*1b10*/  UTMALDG.3D [UR8], [UR14], desc[UR30] ;  /* 0x00001e080e0075b4 */ /* 0x0007e40008011000 */
[----:B---3--:R-:W-:Y:S05]  /*1b20*/  BRA.U UP0, `(.L_x_25) ;  /* 0xfffffff900dc7547 */ /* 0x008fea000b83ffff */
.L_x_20:
[----:B------:R-:W-:Y:S01]  /*1b30*/  ULEA UR5, UR22, UR4, 0x3 ;  /* 0x0000000416057291 */ /* 0x000fe2000f8e18ff */
[----:B-1----:R-:W-:Y:S01]  /*1b40*/  SHF.L.U32 R2, R15, 0x1f, RZ ;  /* 0x0000001f0f027819 */ /* 0x002fe200000006ff */
[----:B------:R-:W-:Y:S01]  /*1b50*/  @!P1 SYNCS.ARRIVE.TRANS64.A1T0 RZ, [UR4+0x48], RZ ;  /* 0x000048ffffff99a7 */ /* 0x000fe20008100004 */
[----:B------:R-:W-:-:S06]  /*1b60*/  UISETP.GT.AND UP0, UPT, UR45, UR29, UPT ;  /* 0x0000001d2d00728c */ /* 0x000fcc000bf04270 */
[----:B--2---:R1:W2:Y:S03]  /*1b70*/  SYNCS.PHASECHK.TRANS64.TRYWAIT P0, [UR5+0x10], R2 ;  /* 0x00001002ff0075a7 */ /* 0x0042a60008001105 */
[----:B------:R-:W-:Y:S05]  /*1b80*/  BRA.U !UP0, `(.L_x_26) ;  /* 0x0000000508287547 */ /* 0x000fea000b800000 */
[----:B------:R-:W-:Y:S01]  /*1b90*/  UIADD3 UR21, UPT, UPT, UR46, UR13, URZ ;  /* 0x0000000d2e157290 */ /* 0x000fe2000fffe0ff */
[----:B------:R-:W-:-:S11]  /*1ba0*/  UMOV UR5, UR22 ;  /* 0x0000001600057c82 */ /* 0x000fd60008000000 */
.L_x_31:
[----:B--2---:R-:W-:Y:S01]  /*1bb0*/  @!P5 MOV R3, 0x12000 ;  /* 0x000120000003d802 */ /* 0x004fe20000000f00 */
[----:B------:R-:W-:Y:S01]  /*1bc0*/  ULEA UR57, UR5, UR4, 0x3 ;  /* 0x0000000405397291 */ /* 0x000fe2000f8e18ff */
[----:B-12---:R-:W-:Y:S11]  /*1bd0*/  @P0 BRA `(.L_x_27) ;  /* 0x00000000000c0947 */ /* 0x006ff60003800000 */
[----:B------:R-:W-:Y:S04]  /*1be0*/  SHF.L.U32 R4, R15, 0x1f, RZ ;  /* 0x0000001f0f047819 */ /* 0x000fe800000006ff */
[----:B------:R-:W2:Y:S02]  /*1bf0*/  SYNCS.PHASECHK.TRANS64.TRYWAIT P0, [UR57+0x10], R4 ;  /* 0x00001004ff0075a7 */ /* 0x000ea40008001139 */
[----:B--2---:R-:W-:Y:S05]  /*1c00*/  @!P0 BRA `(.L_x_28) ;  /* 0x0000005800b88947 */ /* 0x004fea0003800000 */
.L_x_27:
[----:B------:R2:W-:Y:S01]  /*1c10*/  @!P5 SYNCS.ARRIVE.TRANS64 RZ, [UR57], R3 ;  /* 0x00000003ffffd9a7 */ /* 0x0005e20008000039 */
[----:B------:R-:W-:Y:S04]  /*1c20*/  BSSY.RECONVERGENT B0, `(.L_x_29) ;  /* 0x0000003000007945 */ /* 0x000fe80003800200 */
[----:B------:R-:W-:Y:S05]  /*1c30*/  @P4 BRA `(.L_x_30) ;  /* 0x0000000000044947 */ /* 0x000fea0003800000 */
[----:B------:R-:W-:Y:S05]  /*1c40*/  BPT.TRAP 0x1 ;  /* 0x000000040000795c */ /* 0x000fea0000300000 */
.L_x_30:
[----:B------:R-:W-:Y:S05]  /*1c50*/  BSYNC.RECONVERGENT B0 ;  /* 0x0000000000007941 */ /* 0x000fea0003800200 */
.L_x_29:
        /* <DEDUP_REMOVED lines=52> */
[----:B------:R-:W-:Y:S04]  /*1fa0*/  UIADD3 UR13, UPT, UPT, UR13, 0x1, URZ ;  /* 0x000000010d0d7890 */ /* 0x000fe8000fffe0ff */
        /* <DEDUP_REMOVED lines=8> */
.L_x_26:
[C---:B-1----:R-:W-:Y:S01]  /*2030*/  LEA R2, R14.reuse, UR4, 0x3 ;  /* 0x000000040e027c11 */ /* 0x042fe2000f8e18ff */
[----:B------:R-:W-:Y:S01]  /*2040*/  NOP ;  /* 0x0000000000007918 */ /* 0x000fe20000000000 */
[----:B--2---:R-:W-:Y:S02]  /*2050*/  SHF.L.U32 R3, R13, 0x1f, RZ ;  /* 0x0000001f0d037819 */ /* 0x004fe400000006ff */
[----:B------:R-:W-:Y:S02]  /*2060*/  LEA R4, R14, UR4, 0x4 ;  /* 0x000000040e047c11 */ /* 0x000fe4000f8e20ff */
[----:B------:R-:W1:Y:S02]  /*2070*/  SYNCS.PHASECHK.TRANS64.TRYWAIT P0, [R2+URZ+0x50], R3 ;  /* 0x00005003020075a7 */ /* 0x000e6400080011ff */
[----:B-1----:R-:W-:Y:S05]  /*2080*/  @!P0 BRA `(.L_x_32) ;  /* 0x0000005400b08947 */ /* 0x002fea0003800000 */
.L_x_107:
[----:B------:R-:W2:Y:S01]  /*2090*/  LDS.128 R4, [R4+0xe0] ;  /* 0x0000e00004047984 */ /* 0x000ea20000000c00 */
[----:B---3--:R-:W-:Y:S01]  /*20a0*/  ISETP.GE.AND P0, PT, R60, 0x1, PT ;  /* 0x000000013c00780c */ /* 0x008fe20003f06270 */
[----:B-1----:R-:W-:Y:S01]  /*20b0*/  VIADD R2, R2, 0x60 ;  /* 0x0000006002027836 */ /* 0x002fe20000000000 */
[----:B------:R-:W-:Y:S01]  /*20c0*/  @!PT LDS RZ, [RZ] ;  /* 0x00000000fffff984 */ /* 0x000fe20000000800 */
[----:B------:R-:W-:Y:S01]  /*20d0*/  @!PT LDS RZ, [RZ] ;  /* 0x00000000fffff984 */ /* 0x000fe20000000800 */
[----:B------:R-:W-:Y:S01]  /*20e0*/  @!PT LDS RZ, [RZ] ;  /* 0x00000000fffff984 */ /* 0x000fe20000000800 */
[----:B------:R-:W-:Y:S01]  /*20f0*/  @!PT LDS RZ, [RZ] ;  /* 0x00000000fffff984 */ /* 0x000fe20000000800 */
[----:B------:R1:W-:Y:S06]  /*2100*/  MEMBAR.ALL.CTA ;  /* 0x0000000000007992 */ /* 0x0003ec0000008000 */
[----:B-1----:R-:W1:Y:S01]  /*2110*/  FENCE.VIEW.ASYNC.S ;  /* 0x00000000000073c6 */ /* 0x002e620000000000 */
[----:B------:R-:W-:-:S04]  /*2120*/  PRMT R2, RZ, 0x654, R2 ;  /* 0x00000654ff027816 */ /* 0x000fc80000000002 */
[----:B-1----:R1:W-:Y:S01]  /*2130*/  SYNCS.ARRIVE.TRANS64.RED.A1T0 RZ, [R2+URZ], RZ ;  /* 0x000000ff02ff79a7 */ /* 0x0023e200081004ff */
[----:B--2---:R-:W-:-:S13]  /*2140*/  LOP3.LUT P2, RZ, R6, 0x1, RZ, 0xc0, !PT ;  /* 0x0000000106ff7812 */ /* 0x004fda000784c0ff */
[----:B------:R-:W-:Y:S01]  /*2150*/  @P2 SHF.R.U32.HI R3, RZ, 0x10, R5 ;  /* 0x00000010ff032819 */ /* 0x000fe20000011605 */
[----:B------:R-:W-:Y:S01]  /*2160*/  VOTEU.ANY UP0, P2 ;  /* 0x0000000000ff7886 */ /* 0x000fe20001000100 */
[----:B------:R-:W-:Y:S02]  /*2170*/  @P2 MOV R10, R4 ;  /* 0x00000004000a2202 */ /* 0x000fe40000000f00 */
[----:B------:R-:W-:Y:S02]  /*2180*/  @P2 R2UR.BROADCAST UR5, R3 ;  /* 0x00000000030522ca */ /* 0x000fe400008e0000 */
[----:B------:R-:W-:-:S11]  /*2190*/  @P2 LOP3.LUT R9, R5, 0xffff, RZ, 0xc0, !PT ;  /* 0x0000ffff05092812 */ /* 0x000fd600078ec0ff */
[----:B------:R-:W-:Y:S01]  /*21a0*/  @UP0 UMOV UR60, UR5 ;  /* 0x00000005003c0c82 */ /* 0x000fe20008000000 */
[----:B-1----:R-:W-:Y:S05]  /*21b0*/  @!P0 BRA `(.L_x_33) ;  /* 0x0000000000b88947 */ /* 0x002fea0003800000 */
[----:B------:R-:W4:Y:S01]  /*21c0*/  LDC.64 R4, c[0x0][0xb18] ;  /* 0x0002c600ff047b82 */ /* 0x000f220000000a00 */
[----:B------:R-:W-:-:S07]  /*21d0*/  ISETP.NE.AND P3, PT, R60, 0x1, PT ;  /* 0x000000013c00780c */ /* 0x000fce0003f65270 */
[----:B------:R-:W1:Y:S08]  /*21e0*/  LDC.64 R6, c[0x0][0xb10] ;  /* 0x0002c400ff067b82 */ /* 0x000e700000000a00 */
[----:B------:R-:W2:Y:S08]  /*21f0*/  LDC R16, c[0x0][0xb20] ;  /* 0x0002c800ff107b82 */ /* 0x000eb00000000800 */
[----:B------:R-:W3:Y:S01]  /*2200*/  LDC R17, c[0x0][0xb0c] ;  /* 0x0002c300ff117b82 */ /* 0x000ee20000000800 */
[----:B----4-:R-:W-:Y:S01]  /*2210*/  IMAD.HI.U32 R19, R0, R5, RZ ;  /* 0x0000000500137227 */ /* 0x010fe200078e00ff */
[----:B------:R-:W-:-:S03]  /*2220*/  ISETP.NE.AND P0, PT, R4, 0x1, PT ;  /* 0x000000010400780c */ /* 0x000fc60003f05270 */
[----:B------:R-:W-:-:S03]  /*2230*/  IMAD.HI.U32 R5, R9, R5, RZ ;  /* 0x0000000509057227 */ /* 0x000fc600078e00ff */
[----:B------:R-:W4:Y:S01]  /*2240*/  LDC.64 R2, c[0x0][0xb28] ;  /* 0x0002ca00ff027b82 */ /* 0x000f220000000a00 */
[----:B-1----:R-:W-:-:S04]  /*2250*/  IMAD.HI.U32 R20, R8, R6, RZ ;  /* 0x0000000608147227 */ /* 0x002fc800078e00ff */
[----:B------:R-:W-:Y:S01]  /*2260*/  IMAD.HI.U32 R21, R10, R6, RZ ;  /* 0x000000060a157227 */ /* 0x000fe200078e00ff */
[----:B------:R-:W-:Y:S02]  /*2270*/  SHF.R.U32.HI R20, RZ, R7, R20 ;  /* 0x00000007ff147219 */ /* 0x000fe40000011614 */
[-C--:B--2---:R-:W-:Y:S02]  /*2280*/  SHF.R.U32.HI R19, RZ, R16.reuse, R19 ;  /* 0x00000010ff137219 */ /* 0x084fe40000011613 */
[----:B------:R-:W-:Y:S02]  /*2290*/  SHF.R.U32.HI R5, RZ, R16, R5 ;  /* 0x00000010ff057219 */ /* 0x000fe40000011605 */
[----:B------:R-:W-:Y:S02]  /*22a0*/  SEL R19, R0, R19, !P0 ;  /* 0x0000001300137207 */ /* 0x000fe40004000000 */
[----:B------:R-:W-:Y:S02]  /*22b0*/  SHF.R.U32.HI R21, RZ, R7, R21 ;  /* 0x00000007ff157219 */ /* 0x000fe40000011615 */
[----:B---3--:R-:W-:-:S02]  /*22c0*/  ISETP.NE.AND P1, PT, R17, 0x1, PT ;  /* 0x000000011100780c */ /* 0x008fc40003f25270 */
[----:B------:R-:W-:Y:S02]  /*22d0*/  SEL R5, R9, R5, !P0 ;  /* 0x0000000509057207 */ /* 0x000fe40004000000 */
[----:B------:R-:W-:Y:S02]  /*22e0*/  SEL R20, R8, R20, !P1 ;  /* 0x0000001408147207 */ /* 0x000fe40004800000 */
[----:B------:R-:W-:Y:S01]  /*22f0*/  SEL R21, R10, R21, !P1 ;  /* 0x000000150a157207 */ /* 0x000fe20004800000 */
[----:B----4-:R-:W-:-:S04]  /*2300*/  IMAD.HI.U32 R18, R19, R2, RZ ;  /* 0x0000000213127227 */ /* 0x010fc800078e00ff */
        /* <DEDUP_REMOVED lines=10> */
[----:B------:R-:W-:-:S04]  /*23b0*/  @!P0 IMAD.HI.U32 R7, R21, R2, RZ ;  /* 0x0000000215078227 */ /* 0x000fc800078e00ff */
[----:B------:R-:W-:Y:S01]  /*23c0*/  IMAD.MOV R2, RZ, RZ, -R6 ;  /* 0x000000ffff027224 */ /* 0x000fe200078e0a06 */
[----:B------:R-:W-:Y:S02]  /*23d0*/  @!P0 SHF.R.U32.HI R3, RZ, R3, R7 ;  /* 0x00000003ff038219 */ /* 0x000fe40000011607 */
[----:B------:R-:W-:Y:S01]  /*23e0*/  IADD3 R7, PT, PT, -R5, RZ, RZ ;  /* 0x000000ff05077210 */ /* 0x000fe20007ffe1ff */
[----:B------:R-:W-:Y:S01]  /*23f0*/  IMAD R2, R60, R2, R5 ;  /* 0x000000023c027224 */ /* 0x000fe200078e0205 */
        /* <DEDUP_REMOVED lines=10> */
.L_x_33:
[----:B------:R-:W1:Y:S02]  /*24a0*/  LDCU UR5, c[0x0][0xb30] ;  /* 0x00016600ff0577ac */ /* 0x000e640008000800 */
[----:B-1----:R-:W-:-:S09]  /*24b0*/  UISETP.NE.AND UP0, UPT, UR5, 0x1, UPT ;  /* 0x000000010500788c */ /* 0x002fd2000bf05270 */
[----:B------:R-:W-:Y:S05]  /*24c0*/  BRA.U UP0, `(.L_x_34) ;  /* 0x0000000100407547 */ /* 0x000fea000b800000 */
[----:B------:R-:W1:Y:S08]  /*24d0*/  LDC.64 R4, c[0x0][0xb10] ;  /* 0x0002c400ff047b82 */ /* 0x000e700000000a00 */
[----:B------:R-:W2:Y:S08]  /*24e0*/  LDC.64 R2, c[0x0][0xb18] ;  /* 0x0002c600ff027b82 */ /* 0x000eb00000000a00 */
[----:B------:R-:W3:Y:S08]  /*24f0*/  LDC R6, c[0x0][0xb20] ;  /* 0x0002c800ff067b82 */ /* 0x000ef00000000800 */
[----:B------:R-:W4:Y:S01]  /*2500*/  LDC R7, c[0x0][0xb0c] ;  /* 0x0002c300ff077b82 */ /* 0x000f220000000800 */
[----:B-1----:R-:W-:-:S05]  /*2510*/  IMAD.HI.U32 R4, R10, R4, RZ ;  /* 0x000000040a047227 */ /* 0x002fca00078e00ff */
[----:B------:R-:W-:Y:S01]  /*2520*/  SHF.R.U32.HI R4, RZ, R5, R4 ;  /* 0x00000005ff047219 */ /* 0x000fe20000011604 */
[----:B--2---:R-:W-:Y:S01]  /*2530*/  IMAD.HI.U32 R3, R9, R3, RZ ;  /* 0x0000000309037227 */ /* 0x004fe200078e00ff */
[----:B------:R-:W-:-:S04]  /*2540*/  ISETP.NE.AND P0, PT, R2, 0x1, PT ;  /* 0x000000010200780c */ /* 0x000fc80003f05270 */
[----:B---3--:R-:W-:-:S04]  /*2550*/  SHF.R.U32.HI R3, RZ, R6, R3 ;  /* 0x00000006ff037219 */ /* 0x008fc80000011603 */
[----:B------:R-:W-:Y:S02]  /*2560*/  SEL R3, R9, R3, !P0 ;  /* 0x0000000309037207 */ /* 0x000fe40004000000 */
[----:B----4-:R-:W-:-:S04]  /*2570*/  ISETP.NE.AND P1, PT, R7, 0x1, PT ;  /* 0x000000010700780c */ /* 0x010fc80003f25270 */
[----:B------:R-:W-:-:S05]  /*2580*/  SEL R4, R10, R4, !P1 ;  /* 0x000000040a047207 */ /* 0x000fca0004800000 */
[----:B------:R-:W-:Y:S02]  /*2590*/  IMAD.IADD R5, R3, 0x1, -R4 ;  /* 0x0000000103057824 */ /* 0x000fe400078e0a04 */
[----:B------:R-:W-:Y:S02]  /*25a0*/  IMAD.IADD R3, R4, 0x1, -R3 ;  /* 0x0000000104037824 */ /* 0x000fe400078e0a03 */
[----:B------:R-:W-:Y:S02]  /*25b0*/  IMAD R10, R5, R7, R10 ;  /* 0x00000007050a7224 */ /* 0x000fe400078e020a */
[----:B------:R-:W-:-:S07]  /*25c0*/  IMAD R9, R3, R2, R9 ;  /* 0x0000000203097224 */ /* 0x000fce00078e0209 */
.L_x_34:
[----:B------:R-:W-:Y:S01]  /*25d0*/  VIADD R14, R14, 0x1 ;  /* 0x000000010e0e7836 */ /* 0x000fe20000000000 */
[----:B------:R-:W-:Y:S01]  /*25e0*/  PLOP3.LUT P1, PT, PT, PT, PT, 0x80, 0x8 ;  /* 0x000000000008781c */ /* 0x000fe20003f2f070 */
[----:B------:R-:W-:Y:S02]  /*25f0*/  IMAD.IADD R109, R10, 0x1, R107 ;  /* 0x000000010a6d7824 */ /* 0x000fe400078e026b */
[----:B------:R-:W-:Y:S01]  /*2600*/  IMAD.IADD R108, R9, 0x1, R106 ;  /* 0x00000001096c7824 */ /* 0x000fe200078e026a */
[----:B------:R-:W-:-:S04]  /*2610*/  ISETP.NE.AND P0, PT, R14, 0x2, PT ;  /* 0x000000020e00780c */ /* 0x000fc80003f05270 */
[----:B------:R-:W-:Y:S02]  /*2620*/  SEL R2, RZ, 0x1, P0 ;  /* 0x00000001ff027807 */ /* 0x000fe40000000000 */
[----:B------:R-:W-:Y:S02]  /*2630*/  SEL R14, R14, RZ, P0 ;  /* 0x000000ff0e0e7207 */ /* 0x000fe40000000000 */
[----:B------:R-:W-:Y:S01]  /*2640*/  LOP3.LUT R13, R13, R2, RZ, 0x3c, !PT ;  /* 0x000000020d0d7212 */ /* 0x000fe200078e3cff */
[----:B------:R-:W-:Y:S06]  /*2650*/  @P2 BRA `(.L_x_35) ;  /* 0xffffffec00982947 */ /* 0x000fec000383ffff */
[----:B------:R-:W-:Y:S01]  /*2660*/  UIADD3 UR5, UPT, UPT, UR4, 0x10, URZ ;  /* 0x0000001004057890 */ /* 0x000fe2000fffe0ff */
[----:B------:R-:W-:-:S03]  /*2670*/  SHF.L.U32 R2, R15, 0x1f, RZ ;  /* 0x0000001f0f027819 */ /* 0x000fc600000006ff */
[----:B------:R-:W-:-:S09]  /*2680*/  ULEA UR4, UR22, UR5, 0x3 ;  /* 0x0000000516047291 */ /* 0x000fd2000f8e18ff */
[----:B------:R-:W1:Y:S02]  /*2690*/  SYNCS.PHASECHK.TRANS64.TRYWAIT P0, [UR4], R2 ;  /* 0x00000002ff0075a7 */ /* 0x000e640008001104 */
[----:B-1----:R-:W-:Y:S05]  /*26a0*/  @!P0 BRA `(.L_x_36) ;  /* 0x00000050003c8947 */ /* 0x002fea0003800000 */
.L_x_109:
[----:B------:R-:W-:-:S04]  /*26b0*/  UIADD3 UR4, UPT, UPT, UR22, 0x1, URZ ;  /* 0x0000000116047890 */ /* 0x000fc8000fffe0ff */
[----:B------:R-:W-:-:S04]  /*26c0*/  UISETP.NE.AND UP0, UPT, UR4, 0x2, UPT ;  /* 0x000000020400788c */ /* 0x000fc8000bf05270 */
[----:B------:R-:W-:Y:S02]  /*26d0*/  USEL UR6, URZ, 0x1, UP0 ;  /* 0x00000001ff067887 */ /* 0x000fe40008000000 */
[----:B------:R-:W-:-:S04]  /*26e0*/  USEL UR4, UR4, URZ, UP0 ;  /* 0x000000ff04047287 */ /* 0x000fc80008000000 */
[----:B------:R-:W-:Y:S01]  /*26f0*/  ULEA UR4, UR4, UR5, 0x3 ;  /* 0x0000000504047291 */ /* 0x000fe2000f8e18ff */
[----:B-1----:R-:W-:-:S04]  /*2700*/  LOP3.LUT R2, R15, UR6, RZ, 0x3c, !PT ;  /* 0x000000060f027c12 */ /* 0x002fc8000f8e3cff */
[----:B------:R-:W-:Y:S01]  /*2710*/  SHF.L.U32 R2, R2, 0x1f, RZ ;  /* 0x0000001f02027819 */ /* 0x000fe200000006ff */
[----:B----4-:R-:W-:-:S07]  /*2720*/  IMAD.U32 R0, RZ, RZ, UR4 ;  /* 0x00000004ff007e24 */ /* 0x010fce000f8e00ff */
.L_x_37:
[----:B-1----:R1:W2:Y:S02]  /*2730*/  SYNCS.PHASECHK.TRANS64.TRYWAIT P0, [R0+URZ], R2 ;  /* 0x00000002000075a7 */ /* 0x0022a400080011ff */
[----:B--2---:R-:W-:Y:S05]  /*2740*/  @!P0 NANOSLEEP.SYNCS 0x989680 ;  /* 0x009896800000895d */ /* 0x004fea0003900000 */
[----:B------:R-:W2:Y:S02]  /*2750*/  @!P0 SYNCS.PHASECHK.TRANS64 P0, [R0+URZ], R2 ;  /* 0x00000002000085a7 */ /* 0x000ea400080010ff */
[----:B--2---:R-:W-:Y:S05]  /*2760*/  @P0 EXIT ;  /* 0x000000000000094d */ /* 0x004fea0003800000 */
[----:B------:R-:W-:Y:S05]  /*2770*/  BRA `(.L_x_37) ;  /* 0xfffffffc00ec7947 */ /* 0x000fea000383ffff */
.L_x_17:
[----:B------:R-:W-:-:S04]  /*2780*/  UISETP.NE.AND UP1, UPT, UR37, URZ, UPT ;  /* 0x000000ff2500728c */ /* 0x000fc8000bf25270 */
[----:B------:R-:W-:-:S09]  /*2790*/  UISETP.NE.OR UP1, UPT, UR10, 0x1, UP1 ;  /* 0x000000010a00788c */ /* 0x000fd20008f25670 */
[----:B------:R-:W-:Y:S05]  /*27a0*/  BRA.U UP1, `(.L_x_38) ;  /* 0x0000000501487547 */ /* 0x000fea000b800000 */
[----:B------:R-:W-:Y:S01]  /*27b0*/  ISETP.NE.AND P2, PT, R2, RZ, PT ;  /* 0x000000ff0200720c */ /* 0x000fe20003f45270 */
[----:B------:R-:W-:Y:S01]  /*27c0*/  IMAD.MOV.U32 R12, RZ, RZ, 0x1 ;  /* 0x00000001ff0c7424 */ /* 0x000fe200078e00ff */
[----:B------:R-:W-:Y:S02]  /*27d0*/  CS2R R10, SRZ ;  /* 0x00000000000a7805 */ /* 0x000fe4000001ff00 */
[----:B------:R-:W-:Y:S01]  /*27e0*/  CS2R R8, SRZ ;  /* 0x0000000000087805 */ /* 0x000fe2000001ff00 */
[----:B------:R-:W-:Y:S01]  /*27f0*/  UMOV UR4, 0x400 ;  /* 0x0000040000047882 */ /* 0x000fe20000000000 */
[----:B------:R-:W-:Y:S01]  /*2800*/  UMOV UR5, URZ ;  /* 0x000000ff00057c82 */ /* 0x000fe20008000000 */
[----:B------:R-:W-:-:S12]  /*2810*/  ULEA UR37, UR37, UR4, 0x18 ;  /* 0x0000000425257291 */ /* 0x000fd8000f8ec0ff */
.L_x_42:
[----:B------:R-:W-:Y:S02]  /*2820*/  LEA R0, R8, UR37, 0x3 ;  /* 0x0000002508007c11 */ /* 0x000fe4000f8e18ff */
[----:B------:R-:W-:-:S03]  /*2830*/  SHF.L.U32 R4, R9, 0x1f, RZ ;  /* 0x0000001f09047819 */ /* 0x000fc600000006ff */
[----:B------:R-:W-:Y:S01]  /*2840*/  VIADD R5, R0, 0xc0 ;  /* 0x000000c000057836 */ /* 0x000fe20000000000 */
[----:B------:R-:W1:Y:S02]  /*2850*/  SYNCS.PHASECHK.TRANS64.TRYWAIT P0, [R0+URZ+0xb0], R4 ;  /* 0x0000b004000075a7 */ /* 0x000e6400080011ff */
[----:B-1----:R-:W-:Y:S05]  /*2860*/  @!P0 BRA `(.L_x_39) ;  /* 0x0000004c00e48947 */ /* 0x002fea0003800000 */
.L_x_110:
[----:B------:R-:W-:Y:S01]  /*2870*/  ULEA UR4, UR5, UR37, 0x3 ;  /* 0x0000002505047291 */ /* 0x000fe2000f8e18ff */
[----:B-1----:R-:W-:Y:S01]  /*2880*/  PRMT R0, RZ, 0x654, R5 ;  /* 0x00000654ff007816 */ /* 0x002fe20000000005 */
[----:B------:R-:W-:Y:S01]  /*2890*/  @!P2 IMAD.MOV.U32 R4, RZ, RZ, 0x10 ;  /* 0x00000010ff04a424 */ /* 0x000fe200078e00ff */
[----:B------:R-:W-:Y:S01]  /*28a0*/  SHF.L.U32 R5, R12, 0x1f, RZ ;  /* 0x0000001f0c057819 */ /* 0x000fe200000006ff */
[----:B------:R-:W-:Y:S01]  /*28b0*/  UIADD3 UR6, UPT, UPT, UR4, 0x50, URZ ;  /* 0x0000005004067890 */ /* 0x000fe2000fffe0ff */
[----:B------:R1:W-:Y:S05]  /*28c0*/  SYNCS.ARRIVE.TRANS64.RED.A1T0 RZ, [R0+URZ], RZ ;  /* 0x000000ff00ff79a7 */ /* 0x0003ea00081004ff */
[----:B------:R-:W-:Y:S01]  /*28d0*/  IMAD.U32 R6, RZ, RZ, UR6 ;  /* 0x00000006ff067e24 */ /* 0x000fe2000f8e00ff */
[----:B------:R-:W2:Y:S04]  /*28e0*/  SYNCS.PHASECHK.TRANS64.TRYWAIT P0, [UR4+0x60], R5 ;  /* 0x00006005ff0075a7 */ /* 0x000ea80008001104 */
[----:B------:R-:W-:Y:S01]  /*28f0*/  PRMT R6, R2, 0x654, R6 ;  /* 0x0000065402067816 */ /* 0x000fe20000000006 */
[----:B-12---:R-:W-:Y:S06]  /*2900*/  @!P0 BRA `(.L_x_40) ;  /* 0x0000004c00d08947 */ /* 0x006fec0003800000 */
.L_x_112:
[----:B------:R-:W-:Y:S01]  /*2910*/  ULEA UR6, UR5, UR37, 0x4 ;  /* 0x0000002505067291 */ /* 0x000fe2000f8e20ff */
[----:B------:R-:W-:Y:S01]  /*2920*/  SEL R3, R6, R3, !P2 ;  /* 0x0000000306037207 */ /* 0x000fe20005000000 */
[----:B------:R-:W-:Y:S01]  /*2930*/  UIADD3 UR7, UPT, UPT, UR4, 0x50, URZ ;  /* 0x0000005004077890 */ /* 0x000fe2000fffe0ff */
[----:B-1----:R-:W-:Y:S01]  /*2940*/  LEA R0, R11, UR37, 0x3 ;  /* 0x000000250b007c11 */ /* 0x002fe2000f8e18ff */
[----:B------:R-:W-:Y:S01]  /*2950*/  UIADD3 UR6, UPT, UPT, UR6, 0xe0, URZ ;  /* 0x000000e006067890 */ /* 0x000fe2000fffe0ff */
[----:B------:R1:W-:Y:S01]  /*2960*/  @!P2 SYNCS.ARRIVE.TRANS64.RED RZ, [R3+URZ], R4 ;  /* 0x0000000403ffa9a7 */ /* 0x0003e200080004ff */
[----:B------:R-:W-:Y:S01]  /*2970*/  UIADD3 UR4, UPT, UPT, UR5, 0x1, URZ ;  /* 0x0000000105047890 */ /* 0x000fe2000fffe0ff */
[----:B------:R-:W-:-:S03]  /*2980*/  VIADD R8, R8, 0x1 ;  /* 0x0000000108087836 */ /* 0x000fc60000000000 */
[----:B------:R-:W-:Y:S02]  /*2990*/  UISETP.NE.AND UP0, UPT, UR4, 0x2, UPT ;  /* 0x000000020400788c */ /* 0x000fe4000bf05270 */
[----:B------:R-:W-:Y:S01]  /*29a0*/  ISETP.NE.AND P0, PT, R8, 0x2, PT ;  /* 0x000000020800780c */ /* 0x000fe20003f05270 */
[----:B------:R-:W-:Y:S06]  /*29b0*/  UGETNEXTWORKID.BROADCAST [UR6], [UR7] ;  /* 0x00000000060073ca */ /* 0x000fec0008000100 */
[----:B------:R-:W-:Y:S02]  /*29c0*/  USEL UR6, URZ, 0x1, UP0 ;  /* 0x00000001ff067887 */ /* 0x000fe40008000000 */
[----:B------:R-:W-:-:S04]  /*29d0*/  USEL UR5, UR4, URZ, UP0 ;  /* 0x000000ff04057287 */ /* 0x000fc80008000000 */
[----:B------:R-:W-:Y:S02]  /*29e0*/  LOP3.LUT R12, R12, UR6, RZ, 0x3c, !PT ;  /* 0x000000060c0c7c12 */ /* 0x000fe4000f8e3cff */
[----:B-1----:R-:W-:-:S04]  /*29f0*/  SHF.L.U32 R4, R10, 0x1f, RZ ;  /* 0x0000001f0a047819 */ /* 0x002fc800000006ff */
[----:B------:R-:W1:Y:S02]  /*2a00*/  SYNCS.PHASECHK.TRANS64.TRYWAIT P1, [R0+URZ+0x50], R4 ;  /* 0x00005004000075a7 */ /* 0x000e6400080211ff */
[----:B-1----:R-:W-:Y:S05]  /*2a10*/  @!P1 BRA `(.L_x_41) ;  /* 0x0000004c00a49947 */ /* 0x002fea0003800000 */
.L_x_113:
[C---:B-1----:R-:W-:Y:S01]  /*2a20*/  LEA R4, R11.reuse, UR37, 0x4 ;  /* 0x000000250b047c11 */ /* 0x042fe2000f8e20ff */
[----:B------:R-:W-:Y:S01]  /*2a30*/  VIADD R0, R0, 0x60 ;  /* 0x0000006000007836 */ /* 0x000fe20000000000 */
[----:B------:R-:W-:Y:S01]  /*2a40*/  SEL R8, R8, RZ, P0 ;  /* 0x000000ff08087207 */ /* 0x000fe20000000000 */
[----:B------:R-:W-:-:S03]  /*2a50*/  VIADD R11, R11, 0x1 ;  /* 0x000000010b0b7836 */ /* 0x000fc60000000000 */
[----:B------:R-:W1:Y:S01]  /*2a60*/  LDS.128 R4, [R4+0xe0] ;  /* 0x0000e00004047984 */ /* 0x000e620000000c00 */
[----:B------:R-:W-:Y:S02]  /*2a70*/  PRMT R0, RZ, 0x654, R0 ;  /* 0x00000654ff007816 */ /* 0x000fe40000000000 */
[C---:B------:R-:W-:Y:S01]  /*2a80*/  ISETP.NE.AND P1, PT, R11.reuse, 0x2, PT ;  /* 0x000000020b00780c */ /* 0x040fe20003f25270 */
[----:B------:R-:W-:Y:S01]  /*2a90*/  @!PT LDS RZ, [RZ] ;  /* 0x00000000fffff984 */ /* 0x000fe20000000800 */
[----:B------:R-:W-:Y:S01]  /*2aa0*/  @!PT LDS RZ, [RZ] ;  /* 0x00000000fffff984 */ /* 0x000fe20000000800 */
[----:B------:R-:W-:Y:S01]  /*2ab0*/  @!PT LDS RZ, [RZ] ;  /* 0x00000000fffff984 */ /* 0x000fe20000000800 */
[----:B------:R-:W-:Y:S01]  /*2ac0*/  @!PT LDS RZ, [RZ] ;  /* 0x00000000fffff984 */ /* 0x000fe20000000800 */
[----:B------:R2:W-:Y:S06]  /*2ad0*/  MEMBAR.ALL.CTA ;  /* 0x0000000000007992 */ /* 0x0005ec0000008000 */
[----:B--2---:R-:W2:Y:S01]  /*2ae0*/  FENCE.VIEW.ASYNC.S ;  /* 0x00000000000073c6 */ /* 0x004ea20000000000 */
[----:B------:R-:W-:Y:S01]  /*2af0*/  SEL R11, R11, RZ, P1 ;  /* 0x000000ff0b0b7207 */ /* 0x000fe20000800000 */
[----:B--2---:R2:W-:Y:S01]  /*2b00*/  SYNCS.ARRIVE.TRANS64.RED.A1T0 RZ, [R0+URZ], RZ ;  /* 0x000000ff00ff79a7 */ /* 0x0045e200081004ff */
[----:B-1----:R-:W-:-:S02]  /*2b10*/  LOP3.LUT P3, RZ, R6, 0x1, RZ, 0xc0, !PT ;  /* 0x0000000106ff7812 */ /* 0x002fc4000786c0ff */
[----:B------:R-:W-:-:S04]  /*2b20*/  SEL R4, RZ, 0x1, P1 ;  /* 0x00000001ff047807 */ /* 0x000fc80000800000 */
[----:B------:R-:W-:Y:S02]  /*2b30*/  LOP3.LUT R10, R10, R4, RZ, 0x3c, !PT ;  /* 0x000000040a0a7212 */ /* 0x000fe400078e3cff */
[----:B--2---:R-:W-:-:S04]  /*2b40*/  SEL R0, RZ, 0x1, P0 ;  /* 0x00000001ff007807 */ /* 0x004fc80000000000 */
[----:B------:R-:W-:Y:S01]  /*2b50*/  LOP3.LUT R9, R9, R0, RZ, 0x3c, !PT ;  /* 0x0000000009097212 */ /* 0x000fe200078e3cff */
[----:B------:R-:W-:Y:S06]  /*2b60*/  @P3 BRA `(.L_x_42) ;  /* 0xfffffffc002c3947 */ /* 0x000fec000383ffff */
[----:B------:R-:W-:Y:S01]  /*2b70*/  ULEA UR4, UR5, UR37, 0x3 ;  /* 0x0000002505047291 */ /* 0x000fe2000f8e18ff */
[----:B------:R-:W-:-:S08]  /*2b80*/  SHF.L.U32 R2, R12, 0x1f, RZ ;  /* 0x0000001f0c027819 */ /* 0x000fd000000006ff */
[----:B------:R-:W1:Y:S02]  /*2b90*/  SYNCS.PHASECHK.TRANS64 P0, [UR4+0x60], R2 ;  /* 0x00006002ff0075a7 */ /* 0x000e640008001004 */
[----:B-1----:R-:W-:Y:S05]  /*2ba0*/  @P0 BRA `(.L_x_43) ;  /* 0x0000000000080947 */ /* 0x002fea0003800000 */
[----:B------:R-:W1:Y:S02]  /*2bb0*/  SYNCS.PHASECHK.TRANS64.TRYWAIT P0, [UR4+0x60], R2 ;  /* 0x00006002ff0075a7 */ /* 0x000e640008001104 */
[----:B-1----:R-:W-:Y:S05]  /*2bc0*/  @!P0 BRA `(.L_x_44) ;  /* 0x0000004c004c8947 */ /* 0x002fea0003800000 */
.L_x_43:
[----:B------:R-:W-:-:S04]  /*2bd0*/  UIADD3 UR6, UPT, UPT, UR5, 0x1, URZ ;  /* 0x0000000105067890 */ /* 0x000fc8000fffe0ff */
[----:B------:R-:W-:-:S04]  /*2be0*/  UISETP.NE.AND UP0, UPT, UR6, 0x2, UPT ;  /* 0x000000020600788c */ /* 0x000fc8000bf05270 */
[----:B------:R-:W-:Y:S02]  /*2bf0*/  USEL UR7, URZ, 0x1, UP0 ;  /* 0x00000001ff077887 */ /* 0x000fe40008000000 */
[----:B------:R-:W-:-:S04]  /*2c00*/  USEL UR6, UR6, URZ, UP0 ;  /* 0x000000ff06067287 */ /* 0x000fc80008000000 */
[----:B------:R-:W-:Y:S01]  /*2c10*/  ULEA UR6, UR6, UR37, 0x3 ;  /* 0x0000002506067291 */ /* 0x000fe2000f8e18ff */
[----:B-1----:R-:W-:-:S04]  /*2c20*/  LOP3.LUT R2, R12, UR7, RZ, 0x3c, !PT ;  /* 0x000000070c027c12 */ /* 0x002fc8000f8e3cff */
[----:B------:R-:W-:-:S04]  /*2c30*/  SHF.L.U32 R0, R2, 0x1f, RZ ;  /* 0x0000001f02007819 */ /* 0x000fc800000006ff */
[----:B------:R-:W1:Y:S02]  /*2c40*/  SYNCS.PHASECHK.TRANS64 P0, [UR6+0x60], R0 ;  /* 0x00006000ff0075a7 */ /* 0x000e640008001006 */
[----:B-1----:R-:W-:Y:S05]  /*2c50*/  @P0 EXIT ;  /* 0x000000000000094d */ /* 0x002fea0003800000 */
[----:B------:R-:W-:Y:S02]  /*2c60*/  SHF.L.U32 R2, R2, 0x1f, RZ ;  /* 0x0000001f02027819 */ /* 0x000fe400000006ff */
[----:B------:R-:W-:-:S07]  /*2c70*/  MOV R0, UR6 ;  /* 0x0000000600007c02 */ /* 0x000fce0008000f00 */
.L_x_45:
[----:B-1----:R1:W2:Y:S02]  /*2c80*/  SYNCS.PHASECHK.TRANS64.TRYWAIT P0, [R0+URZ+0x60], R2 ;  /* 0x00006002000075a7 */ /* 0x0022a400080011ff */
[----:B--2---:R-:W-:Y:S05]  /*2c90*/  @!P0 NANOSLEEP.SYNCS 0x989680 ;  /* 0x009896800000895d */ /* 0x004fea0003900000 */
[----:B------:R-:W2:Y:S02]  /*2ca0*/  @!P0 SYNCS.PHASECHK.TRANS64 P0, [R0+URZ+0x60], R2 ;  /* 0x00006002000085a7 */ /* 0x000ea400080010ff */
[----:B--2---:R-:W-:Y:S05]  /*2cb0*/  @P0 EXIT ;  /* 0x000000000000094d */ /* 0x004fea0003800000 */
[----:B------:R-:W-:Y:S05]  /*2cc0*/  BRA `(.L_x_45) ;  /* 0xfffffffc00ec7947 */ /* 0x000fea000383ffff */
.L_x_38:
[----:B------:R-:W-:-:S09]  /*2cd0*/  UISETP.NE.AND UP1, UPT, UR10, URZ, UPT ;  /* 0x000000ff0a00728c */ /* 0x000fd2000bf25270 */
[----:B------:R-:W-:Y:S05]  /*2ce0*/  BRA.U UP1, `(.L_x_46) ;  /* 0x0000001101e47547 */ /* 0x000fea000b800000 */
[----:B------:R-:W-:Y:S01]  /*2cf0*/  UMOV UR4, 0x40 ;  /* 0x0000004000047882 */ /* 0x000fe20000000000 */
[----:B------:R-:W-:Y:S01]  /*2d00*/  NOP ;  /* 0x0000000000007918 */ /* 0x000fe20000000000 */
[----:B------:R-:W-:-:S03]  /*2d10*/  ULEA UR5, UR37, UR4, 0x18 ;  /* 0x0000000425057291 */ /* 0x000fc6000f8ec0ff */
[----:B------:R-:W-:Y:S02]  /*2d20*/  UMOV UR4, 0x400 ;  /* 0x0000040000047882 */ /* 0x000fe40000000000 */
[----:B------:R-:W-:-:S04]  /*2d30*/  ULEA UR37, UR37, UR4, 0x18 ;  /* 0x0000000425257291 */ /* 0x000fc8000f8ec0ff */
[----:B------:R-:W1:Y:S02]  /*2d40*/  LDS.U8 R0, [UR5+0x1c] ;  /* 0x00001c05ff007984 */ /* 0x000e640008000000 */
[----:B-1----:R-:W-:-:S13]  /*2d50*/  ISETP.NE.AND P0, PT, R0, RZ, PT ;  /* 0x000000ff0000720c */ /* 0x002fda0003f05270 */
[----:B------:R-:W-:Y:S05]  /*2d60*/  @P0 BRA `(.L_x_47) ;  /* 0x0000000000580947 */ /* 0x000fea0003800000 */
[----:B------:R-:W-:-:S13]  /*2d70*/  ELECT P0, URZ, PT ;  /* 0x0000000000ff782f */ /* 0x000fda0003800000 */
[----:B------:R-:W-:Y:S05]  /*2d80*/  @!P0 BRA `(.L_x_48) ;  /* 0x0000000000608947 */ /* 0x000fea0003800000 */
[----:B------:R-:W-:Y:S01]  /*2d90*/  UMOV UR4, 0x10 ;  /* 0x0000001000047882 */ /* 0x000fe20000000000 */
[----:B------:R-:W-:Y:S01]  /*2da0*/  HFMA2 R0, -RZ, RZ, 0, 5.9604644775390625e-08 ;  /* 0x00000001ff007431 */ /* 0x000fe200000001ff */
[----:B------:R-:W-:-:S03]  /*2db0*/  MOV R2, 0xffff ;  /* 0x0000ffff00027802 */ /* 0x000fc60000000f00 */
[----:B------:R-:W-:Y:S04]  /*2dc0*/  DEPBAR.LE SB1, 0x36 ;  /* 0x00009d800000791a */ /* 0x000fe80000000000 */
[----:B------:R-:W1:Y:S02]  /*2dd0*/  UTCATOMSWS.FIND_AND_SET.ALIGN UP0, UR4, UR4 ;  /* 0x00000004000475e3 */ /* 0x000e640008000800 */
[----:B-1----:R-:W-:Y:S01]  /*2de0*/  MOV R3, UR4 ;  /* 0x0000000400037c02 */ /* 0x002fe20008000f00 */
[----:B------:R-:W-:Y:S06]  /*2df0*/  BRA.U UP0, `(.L_x_49) ;  /* 0x0000000100187547 */ /* 0x000fec000b800000 */
.L_x_50:
[----:B------:R-:W-:Y:S05]  /*2e00*/  NANOSLEEP 0x64 ;  /* 0x000000640000795d */ /* 0x000fea0003800000 */
[----:B------:R-:W-:-:S05]  /*2e10*/  UMOV UR4, 0x10 ;  /* 0x0000001000047882 */ /* 0x000fca0000000000 */
[----:B------:R-:W-:Y:S04]  /*2e20*/  DEPBAR.LE SB1, 0x36 ;  /* 0x00009d800000791a */ /* 0x000fe80000000000 */
[----:B------:R-:W1:Y:S02]  /*2e30*/  UTCATOMSWS.FIND_AND_SET.ALIGN UP0, UR4, UR4 ;  /* 0x00000004000475e3 */ /* 0x000e640008000800 */
[----:B-1----:R-:W-:Y:S01]  /*2e40*/  MOV R3, UR4 ;  /* 0x0000000400037c02 */ /* 0x002fe20008000f00 */
[----:B------:R-:W-:Y:S05]  /*2e50*/  BRA.U !UP0, `(.L_x_50) ;  /* 0xfffffffd08e87547 */ /* 0x000fea000b83ffff */
.L_x_49:
[-C--:B------:R-:W-:Y:S02]  /*2e60*/  SHF.L.U32 R2, R2, R3.reuse, RZ ;  /* 0x0000000302027219 */ /* 0x080fe400000006ff */
[----:B------:R-:W-:Y:S01]  /*2e70*/  SHF.L.U32 R0, R0, R3, RZ ;  /* 0x0000000300007219 */ /* 0x000fe200000006ff */
[----:B------:R-:W-:Y:S02]  /*2e80*/  IMAD.SHL.U32 R3, R3, 0x20, RZ ;  /* 0x0000002003037824 */ /* 0x000fe400078e00ff */
[----:B------:R1:W-:Y:S04]  /*2e90*/  ATOMS.OR RZ, [UR5+0x14], R2 ;  /* 0x00001402ffff798c */ /* 0x0003e8000b000005 */
[----:B------:R1:W-:Y:S04]  /*2ea0*/  ATOMS.OR RZ, [UR5+0x18], R0 ;  /* 0x00001800ffff798c */ /* 0x0003e8000b000005 */
[----:B------:R1:W-:Y:S01]  /*2eb0*/  STS [UR37+0x100], R3 ;  /* 0x00010003ff007988 */ /* 0x0003e20008000825 */
[----:B------:R-:W-:Y:S05]  /*2ec0*/  BRA `(.L_x_48) ;  /* 0x0000000000107947 */ /* 0x000fea0003800000 */
.L_x_47:
[----:B------:R-:W-:Y:S02]  /*2ed0*/  MOV R0, 0xffffffff ;  /* 0xffffffff00007802 */ /* 0x000fe40000000f00 */
[----:B------:R-:W-:-:S03]  /*2ee0*/  MOV R2, 0x2f10 ;  /* 0x00002f1000027802 */ /* 0x000fc60000000f00 */
[----:B------:R1:W-:Y:S04]  /*2ef0*/  STS [UR37+0x100], R0 ;  /* 0x00010000ff007988 */ /* 0x0003e80008000825 */
[----:B-1-3-5:R-:W-:Y:S05]  /*2f00*/  CALL.REL.NOINC `($__internal_1_$__cuda_sm10x_tcgen05_guardrail_trap_phase_invalid_during_alloc) ;  /* 0x0000004c00dc7944 */ /* 0x02afea0003c00000 */
.L_x_48:
[----:B------:R-:W-:Y:S05]  /*2f10*/  WARPSYNC.ALL ;  /* 0x0000000000007948 */ /* 0x000fea0003800000 */
[----:B------:R-:W2:Y:S01]  /*2f20*/  S2UR UR4, SR_CgaCtaId ;  /* 0x00000000000479c3 */ /* 0x000ea20000008800 */
[----:B------:R-:W-:Y:S01]  /*2f30*/  UMOV UR70, 0x400 ;  /* 0x0000040000467882 */ /* 0x000fe20000000000 */
[----:B------:R-:W-:-:S06]  /*2f40*/  NOP ;  /* 0x0000000000007918 */ /* 0x000fcc0000000000 */
[----:B------:R-:W-:Y:S06]  /*2f50*/  BAR.ARV 0x6, 0xa0 ;  /* 0x0182800000007b1d */ /* 0x000fec0000002000 */
[----:B------:R-:W4:Y:S01]  /*2f60*/  LDCU UR6, c[0x0][0x38c] ;  /* 0x00007180ff0677ac */ /* 0x000f220008000800 */
[----:B------:R-:W-:Y:S01]  /*2f70*/  IMAD.MOV.U32 R11, RZ, RZ, 0x1 ;  /* 0x00000001ff0b7424 */ /* 0x000fe200078e00ff */
[----:B------:R-:W-:Y:S01]  /*2f80*/  CS2R R8, SRZ ;  /* 0x0000000000087805 */ /* 0x000fe2000001ff00 */
[----:B------:R-:W-:Y:S01]  /*2f90*/  IMAD.MOV.U32 R10, RZ, RZ, RZ ;  /* 0x000000ffff0a7224 */ /* 0x000fe200078e00ff */
[----:B------:R-:W3:Y:S01]  /*2fa0*/  LDCU UR8, c[0x0][0x38c] ;  /* 0x00007180ff0877ac */ /* 0x000ee20008000800 */
[----:B------:R-:W-:Y:S01]  /*2fb0*/  UMOV UR72, URZ ;  /* 0x000000ff00487c82 */ /* 0x000fe20008000000 */
[----:B------:R-:W-:Y:S01]  /*2fc0*/  UMOV UR5, URZ ;  /* 0x000000ff00057c82 */ /* 0x000fe20008000000 */
[----:B--2---:R-:W-:Y:S01]  /*2fd0*/  ULEA UR70, UR4, UR70, 0x18 ;  /* 0x0000004604467291 */ /* 0x004fe2000f8ec0ff */
[----:B------:R-:W-:Y:S01]  /*2fe0*/  UMOV UR76, 0x0 ;  /* 0x00000000004c7882 */ /* 0x000fe20000000000 */
[----:B------:R-:W-:-:S02]  /*2ff0*/  UMOV UR77, 0x4140010 ;  /* 0x04140010004d7882 */ /* 0x000fc40000000000 */
[----:B------:R-:W-:Y:S01]  /*3000*/  UIADD3 UR7, UPT, UPT, UR70, 0x15300, URZ ;  /* 0x0001530046077890 */ /* 0x000fe2000fffe0ff */
[----:B------:R-:W-:Y:S01]  /*3010*/  UMOV UR74, 0x0 ;  /* 0x00000000004a7882 */ /* 0x000fe20000000000 */
[----:B------:R-:W-:Y:S01]  /*3020*/  UMOV UR75, 0x4140010 ;  /* 0x04140010004b7882 */ /* 0x000fe20000000000 */
[----:B----4-:R-:W-:Y:S02]  /*3030*/  UIADD3 UR6, UPT, UPT, UR6, 0xff, URZ ;  /* 0x000000ff06067890 */ /* 0x010fe4000fffe0ff */
[----:B-1----:R-:W1:Y:S02]  /*3040*/  LDS R0, [UR70+0x100] ;  /* 0x00010046ff007984 */ /* 0x002e640008000800 */
[----:B------:R-:W-:Y:S02]  /*3050*/  USHF.R.S32.HI UR4, URZ, 0x1f, UR6 ;  /* 0x0000001fff047899 */ /* 0x000fe40008011406 */
[----:B---3--:R-:W-:Y:S02]  /*3060*/  UISETP.GE.AND UP3, UPT, UR8, 0x1, UPT ;  /* 0x000000010800788c */ /* 0x008fe4000bf66270 */
[----:B------:R-:W-:-:S02]  /*3070*/  ULEA.HI UR4, UR4, UR6, URZ, 0x8 ;  /* 0x0000000604047291 */ /* 0x000fc4000f8f40ff */
[----:B------:R-:W-:Y:S02]  /*3080*/  UIADD3 UR6, UPT, UPT, UR70, 0x5300, URZ ;  /* 0x0000530046067890 */ /* 0x000fe4000fffe0ff */
[----:B------:R-:W-:Y:S02]  /*3090*/  USHF.R.S32.HI UR9, URZ, 0x8, UR4 ;  /* 0x00000008ff097899 */ /* 0x000fe40008011404 */
[----:B------:R-:W-:Y:S02]  /*30a0*/  USHF.R.U32.HI UR6, URZ, 0x4, UR6 ;  /* 0x00000004ff067899 */ /* 0x000fe40008011606 */
[----:B------:R-:W-:Y:S02]  /*30b0*/  UISETP.LT.AND UP0, UPT, UR9, 0x1, UPT ;  /* 0x000000010900788c */ /* 0x000fe4000bf01270 */
[----:B------:R-:W-:Y:S01]  /*30c0*/  USHF.R.U32.HI UR4, URZ, 0x4, UR7 ;  /* 0x00000004ff047899 */ /* 0x000fe20008011607 */
[----:B------:R-:W-:Y:S01]  /*30d0*/  IMAD.U32 R12, RZ, RZ, UR9 ;  /* 0x00000009ff0c7e24 */ /* 0x000fe2000f8e00ff */
[----:B------:R-:W-:-:S02]  /*30e0*/  USEL UR7, UR9, 0x1, !UP0 ;  /* 0x0000000109077887 */ /* 0x000fc4000c000000 */
[----:B------:R-:W-:Y:S02]  /*30f0*/  ULOP3.LUT UR6, UR6, 0x3fff, URZ, 0xc0, !UPT ;  /* 0x00003fff06067892 */ /* 0x000fe4000f8ec0ff */
[----:B------:R-:W-:Y:S02]  /*3100*/  ULOP3.LUT UR4, UR4, 0x3fff, URZ, 0xc0, !UPT ;  /* 0x00003fff04047892 */ /* 0x000fe4000f8ec0ff */
[----:B------:R-:W-:Y:S02]  /*3110*/  ULOP3.LUT UR71, UR6, 0x10000, URZ, 0xfc, !UPT ;  /* 0x0001000006477892 */ /* 0x000fe4000f8efcff */
[----:B------:R-:W-:Y:S02]  /*3120*/  UIADD3 UR6, UPT, UPT, -UR7, URZ, URZ ;  /* 0x000000ff07067290 */ /* 0x000fe4000fffe1ff */
[----:B------:R-:W-:-:S04]  /*3130*/  ULOP3.LUT UR4, UR4, 0x10000, URZ, 0xfc, !UPT ;  /* 0x0001000004047892 */ /* 0x000fc8000f8efcff */
[----:B------:R-:W-:Y:S02]  /*3140*/  MOV R13, UR6 ;  /* 0x00000006000d7c02 */ /* 0x000fe40008000f00 */
[----:B-1----:R-:W-:-:S13]  /*3150*/  R2UR UR9, R0 ;  /* 0x00000000000972ca */ /* 0x002fda00000e0000 */
[----:B------:R-:W-:-:S07]  /*3160*/  MOV R14, UR9 ;  /* 0x00000009000e7c02 */ /* 0x000fce0008000f00 */
.L_x_57:
[----:B------:R-:W-:Y:S02]  /*3170*/  LEA R0, R10, UR70, 0x3 ;  /* 0x000000460a007c11 */ /* 0x000fe4000f8e18ff */
[----:B------:R-:W-:Y:S02]  /*3180*/  SHF.L.U32 R2, R9, 0x1f, RZ ;  /* 0x0000001f09027819 */ /* 0x000fe400000006ff */
[----:B------:R-:W-:Y:S01]  /*3190*/  PLOP3.LUT P0, PT, PT, PT, UP3, 0x80, 0x8 ;  /* 0x000000000008781c */ /* 0x000fe20003f0f038 */
[----:B------:R-:W-:Y:S01]  /*31a0*/  VIADD R3, R0, 0x60 ;  /* 0x0000006000037836 */ /* 0x000fe20000000000 */
[----:B-1----:R-:W1:Y:S02]  /*31b0*/  SYNCS.PHASECHK.TRANS64.TRYWAIT P1, [R0+URZ+0x50], R2 ;  /* 0x00005002000075a7 */ /* 0x002e6400080211ff */
[----:B-1----:R-:W-:Y:S09]  /*31c0*/  @!P1 BRA `(.L_x_51) ;  /* 0x0000004400e49947 */ /* 0x002ff20003800000 */
.L_x_115:
[----:B------:R-:W-:Y:S01]  /*31d0*/  LEA R4, R10, UR70, 0x4 ;  /* 0x000000460a047c11 */ /* 0x000fe2000f8e20ff */
[----:B------:R-:W-:Y:S01]  /*31e0*/  @UP3 ULEA UR6, UR5, UR70, 0x3 ;  /* 0x0000004605063291 */ /* 0x000fe2000f8e18ff */
[----:B------:R-:W-:Y:S01]  /*31f0*/  PLOP3.LUT P2, PT, PT, PT, PT, 0x80, 0x8 ;  /* 0x000000000008781c */ /* 0x000fe20003f4f070 */
[----:B------:R-:W-:Y:S01]  /*3200*/  ULEA UR73, UR72, UR70, 0x3 ;  /* 0x0000004648497291 */ /* 0x000fe2000f8e18ff */
[----:B------:R-:W-:Y:S02]  /*3210*/  PRMT R3, RZ, 0x654, R3 ;  /* 0x00000654ff037816 */ /* 0x000fe40000000003 */
[----:B------:R-:W2:Y:S01]  /*3220*/  LDS.128 R4, [R4+0xe0] ;  /* 0x0000e00004047984 */ /* 0x000ea20000000c00 */
[----:B-1----:R-:W-:Y:S02]  /*3230*/  @P0 SHF.L.U32 R2, R8, 0x1f, RZ ;  /* 0x0000001f08020819 */ /* 0x002fe400000006ff */
[----:B------:R-:W-:Y:S01]  /*3240*/  SHF.L.U32 R0, R11, 0x1f, RZ ;  /* 0x0000001f0b007819 */ /* 0x000fe200000006ff */
[----:B------:R-:W-:Y:S01]  /*3250*/  @!PT LDS RZ, [RZ] ;  /* 0x00000000fffff984 */ /* 0x000fe20000000800 */
[----:B------:R-:W-:Y:S01]  /*3260*/  @!PT LDS RZ, [RZ] ;  /* 0x00000000fffff984 */ /* 0x000fe20000000800 */
[----:B------:R-:W-:Y:S01]  /*3270*/  @!PT LDS RZ, [RZ] ;  /* 0x00000000fffff984 */ /* 0x000fe20000000800 */
[----:B------:R-:W-:Y:S01]  /*3280*/  @!PT LDS RZ, [RZ] ;  /* 0x00000000fffff984 */ /* 0x000fe20000000800 */
[----:B------:R1:W-:Y:S06]  /*3290*/  MEMBAR.ALL.CTA ;  /* 0x0000000000007992 */ /* 0x0003ec0000008000 */
[----:B-1----:R-:W1:Y:S01]  /*32a0*/  FENCE.VIEW.ASYNC.S ;  /* 0x00000000000073c6 */ /* 0x002e620000000000 */
[----:B------:R-:W-:Y:S01]  /*32b0*/  R2UR UR8, R14 ;  /* 0x000000000e0872ca */ /* 0x000fe200000e0000 */
[----:B-1----:R1:W-:Y:S01]  /*32c0*/  SYNCS.ARRIVE.TRANS64.RED.A1T0 RZ, [R3+URZ], RZ ;  /* 0x000000ff03ff79a7 */ /* 0x0023e200081004ff */
[----:B------:R1:W3:Y:S01]  /*32d0*/  @P0 SYNCS.PHASECHK.TRANS64.TRYWAIT P2, [UR6], R2 ;  /* 0x00000002ff0005a7 */ /* 0x0002e20008041106 */
[----:B------:R-:W-:Y:S01]  /*32e0*/  ULEA.HI UR6, UR72, UR72, URZ, 0x1 ;  /* 0x0000004848067291 */ /* 0x000fe2000f8f08ff */
[----:B--2---:R-:W-:-:S03]  /*32f0*/  LOP3.LUT P1, RZ, R6, 0x1, RZ, 0xc0, !PT ;  /* 0x0000000106ff7812 */ /* 0x004fc6000782c0ff */
[----:B------:R-:W-:Y:S02]  /*3300*/  ULOP3.LUT UR7, UR6, 0xffe, URZ, 0xc0, !UPT ;  /* 0x00000ffe06077892 */ /* 0x000fe4000f8ec0ff */
[----:B------:R-:W-:Y:S02]  /*3310*/  USHF.R.U32.HI UR10, URZ, 0x1, UR6 ;  /* 0x00000001ff0a7899 */ /* 0x000fe40008011606 */
[----:B------:R-:W-:Y:S02]  /*3320*/  UIADD3 UR6, UPT, UPT, -UR7, UR72, URZ ;  /* 0x0000004807067290 */ /* 0x000fe4000fffe1ff */
[----:B------:R-:W-:-:S04]  /*3330*/  UIMAD UR10, UR10, 0x50, UR8 ;  /* 0x000000500a0a78a4 */ /* 0x000fc8000f8e0208 */
[----:B------:R-:W-:Y:S01]  /*3340*/  ULEA UR10, UR6, UR10, 0x14 ;  /* 0x0000000a060a7291 */ /* 0x000fe2000f8ea0ff */
[----:B------:R-:W2:Y:S02]  /*3350*/  SYNCS.PHASECHK.TRANS64.TRYWAIT P0, [UR73+0x90], R0 ;  /* 0x00009000ff0075a7 */ /* 0x000ea40008001149 */
[----:B-123--:R-:W-:Y:S09]  /*3360*/  @!P0 BRA `(.L_x_52) ;  /* 0x0000004400908947 */ /* 0x00eff20003800000 */
.L_x_117:
[----:B------:R-:W-:Y:S01]  /*3370*/  IADD3 R10, PT, PT, R10, 0x1, RZ ;  /* 0x000000010a0a7810 */ /* 0x000fe20007ffe0ff */
[----:B------:R-:W-:Y:S06]  /*3380*/  BRA.U !UP3, `(.L_x_53) ;  /* 0x000000050bd87547 */ /* 0x000fec000b800000 */
[----:B------:R-:W-:Y:S01]  /*3390*/  R2UR UR68, R13 ;  /* 0x000000000d4472ca */ /* 0x000fe200000e0000 */
[----:B------:R-:W-:Y:S01]  /*33a0*/  UPLOP3.LUT UP4, UPT, UPT, UPT, UPT, 0x40, 0x4 ;  /* 0x000000000004789c */ /* 0x000fe20003f8e870 */
[----:B------:R-:W-:-:S15]  /*33b0*/  R2UR UR11, R12 ;  /* 0x000000000c0b72ca */ /* 0x000fde00000e0000 */
.L_x_56:
[----:B------:R-:W-:Y:S02]  /*33c0*/  UIADD3 UR68, UPT, UPT, UR68, 0x1, URZ ;  /* 0x0000000144447890 */ /* 0x000fe4000fffe0ff */
[----:B--2---:R-:W-:Y:S02]  /*33d0*/  ULEA UR7, UR5, UR70, 0x3 ;  /* 0x0000004605077291 */ /* 0x004fe4000f8e18ff */
[----:B------:R-:W-:Y:S01]  /*33e0*/  UISETP.NE.AND UP0, UPT, UR68, URZ, UPT ;  /* 0x000000ff4400728c */ /* 0x000fe2000bf05270 */
[----:B------:R-:W-:Y:S10]  /*33f0*/  @P2 BRA `(.L_x_54) ;  /* 0x00000000000c2947 */ /* 0x000ff40003800000 */
[----:B-1----:R-:W-:Y:S04]  /*3400*/  SHF.L.U32 R2, R8, 0x1f, RZ ;  /* 0x0000001f08027819 */ /* 0x002fe800000006ff */
[----:B------:R-:W1:Y:S02]  /*3410*/  SYNCS.PHASECHK.TRANS64.TRYWAIT P0, [UR7], R2 ;  /* 0x00000002ff0075a7 */ /* 0x000e640008001107 */
[----:B-1----:R-:W-:Y:S05]  /*3420*/  @!P0 BRA `(.L_x_55) ;  /* 0x0000004400788947 */ /* 0x002fea0003800000 */
.L_x_54:
[----:B------:R-:W-:Y:S01]  /*3430*/  UISETP.NE.AND UP1, UPT, UR11, 0x1, UPT ;  /* 0x000000010b00788c */ /* 0x000fe2000bf25270 */
[----:B------:R-:W-:Y:S01]  /*3440*/  PLOP3.LUT P2, PT, PT, PT, PT, 0x80, 0x8 ;  /* 0x000000000008781c */ /* 0x000fe20003f4f070 */
[----:B------:R-:W-:Y:S01]  /*3450*/  UIADD3 UR9, UPT, UPT, UR5, 0x1, URZ ;  /* 0x0000000105097890 */ /* 0x000fe2000fffe0ff */
[----:B------:R-:W-:Y:S01]  /*3460*/  MOV.SPILL R3, UR73 ;  /* 0x0000004900037c02 */ /* 0x000fe20009000f00 */
[----:B------:R-:W-:Y:S01]  /*3470*/  UIADD3 UR69, UPT, UPT, UR7, 0x10, URZ ;  /* 0x0000001007457890 */ /* 0x000fe2000fffe0ff */
[----:B-1----:R-:W-:Y:S01]  /*3480*/  MOV.SPILL R2, UR72 ;  /* 0x0000004800027c02 */ /* 0x002fe20009000f00 */
[----:B------:R-:W-:Y:S01]  /*3490*/  UISETP.NE.AND UP2, UPT, UR9, 0x2, UPT ;  /* 0x000000020900788c */ /* 0x000fe2000bf45270 */
[----:B------:R-:W-:Y:S01]  /*34a0*/  PLOP3.LUT P0, PT, PT, PT, UP1, 0x80, 0x8 ;  /* 0x000000000008781c */ /* 0x000fe20003f0f018 */
[----:B------:R-:W-:Y:S02]  /*34b0*/  UIMAD UR6, UR5, 0xa00, UR4 ;  /* 0x00000a00050678a4 */ /* 0x000fe4000f8e0204 */
[----:B------:R-:W-:Y:S02]  /*34c0*/  ULEA UR8, UR5, UR71, 0xb ;  /* 0x0000004705087291 */ /* 0x000fe4000f8e58ff */
[----:B------:R-:W-:Y:S02]  /*34d0*/  USEL UR7, URZ, 0x1, UP2 ;  /* 0x00000001ff077887 */ /* 0x000fe40009000000 */
[----:B------:R-:W-:Y:S02]  /*34e0*/  USEL UR5, UR9, URZ, UP2 ;  /* 0x000000ff09057287 */ /* 0x000fe40009000000 */
[----:B------:R-:W-:Y:S02]  /*34f0*/  UIADD3 UR20, UPT, UPT, UR6, 0x2, URZ ;  /* 0x0000000206147890 */ /* 0x000fe4000fffe0ff */
[----:B------:R-:W-:Y:S01]  /*3500*/  @UP1 ULEA UR9, UR5, UR70, 0x3 ;  /* 0x0000004605091291 */ /* 0x000fe2000f8e18ff */
[----:B------:R-:W-:Y:S01]  /*3510*/  LOP3.LUT R8, R8, UR7, RZ, 0x3c, !PT ;  /* 0x0000000708087c12 */ /* 0x000fe2000f8e3cff */
[----:B------:R-:W-:Y:S02]  /*3520*/  UIADD3 UR18, UPT, UPT, UR8, 0x2, URZ ;  /* 0x0000000208127890 */ /* 0x000fe4000fffe0ff */
[----:B------:R-:W-:Y:S01]  /*3530*/  UIADD3 UR14, UPT, UPT, UR6, 0x4, URZ ;  /* 0x00000004060e7890 */ /* 0x000fe2000fffe0ff */
[----:B------:R-:W-:Y:S01]  /*3540*/  @P0 SHF.L.U32 R0, R8, 0x1f, RZ ;  /* 0x0000001f08000819 */ /* 0x000fe200000006ff */
[----:B------:R-:W-:Y:S02]  /*3550*/  UIADD3 UR12, UPT, UPT, UR8, 0x4, URZ ;  /* 0x00000004080c7890 */ /* 0x000fe4000fffe0ff */
[----:B------:R-:W-:Y:S01]  /*3560*/  UIADD3 UR66, UPT, UPT, UR6, 0x6, URZ ;  /* 0x0000000606427890 */ /* 0x000fe2000fffe0ff */
[----:B------:R2:W3:Y:S01]  /*3570*/  @P0 SYNCS.PHASECHK.TRANS64.TRYWAIT P2, [UR9], R0 ;  /* 0x00000000ff0005a7 */ /* 0x0004e20008041109 */
[----:B------:R-:W-:Y:S02]  /*3580*/  UIADD3 UR64, UPT, UPT, UR8, 0x6, URZ ;  /* 0x0000000608407890 */ /* 0x000fe4000fffe0ff */
        /* <DEDUP_REMOVED lines=22> */
[----:B------:R-:W-:Y:S01]  /*36f0*/  UIADD3 UR11, UPT, UPT, UR11, -0x1, URZ ;  /* 0xffffffff0b0b7890 */ /* 0x000fe2000fffe0ff */
[----:B------:R-:W-:Y:S01]  /*3700*/  UMOV UR7, 0x40004040 ;  /* 0x4000404000077882 */ /* 0x000fe20000000000 */
[----:B------:R-:W-:Y:S01]  /*3710*/  UMOV UR72, 0x0 ;  /* 0x0000000000487882 */ /* 0x000fe20000000000 */
[----:B------:R-:W-:Y:S01]  /*3720*/  UMOV UR73, 0x4140010 ;  /* 0x0414001000497882 */ /* 0x000fe20000000000 */
[----:B------:R-:W-:Y:S01]  /*3730*/  UMOV UR9, 0x40004040 ;  /* 0x4000404000097882 */ /* 0x000fe20000000000 */
[----:B------:R-:W-:Y:S01]  /*3740*/  UMOV UR21, 0x40004040 ;  /* 0x4000404000157882 */ /* 0x000fe20000000000 */
[----:B------:R1:W-:Y:S01]  /*3750*/  UTCHMMA gdesc[UR8], gdesc[UR6], tmem[UR10], tmem[UR72], idesc[UR73], UP4 ;  /* 0x00ff4806080075ea */ /* 0x0003e2000a00000a */
[----:B------:R-:W-:Y:S01]  /*3760*/  UPLOP3.LUT UP4, UPT, UPT, UPT, UPT, 0x80, 0x8 ;  /* 0x000000000008789c */ /* 0x000fe20003f8f070 */
[----:B------:R-:W-:Y:S01]  /*3770*/  UMOV UR19, 0x40004040 ;  /* 0x4000404000137882 */ /* 0x000fe20000000000 */
[----:B------:R-:W-:Y:S01]  /*3780*/  UMOV UR15, 0x40004040 ;  /* 0x40004040000f7882 */ /* 0x000fe20000000000 */
[----:B------:R4:W-:Y:S01]  /*3790*/  UTCHMMA gdesc[UR18], gdesc[UR20], tmem[UR10], tmem[UR72], idesc[UR73], UPT ;  /* 0x00ff4814120075ea */ /* 0x0009e2000b80000a */
[----:B------:R-:W-:Y:S01]  /*37a0*/  UMOV UR13, 0x40004040 ;  /* 0x40004040000d7882 */ /* 0x000fe20000000000 */
        /* <DEDUP_REMOVED lines=18> */
[----:B-1----:R-:W-:Y:S02]  /*38d0*/  UIADD3 UR6, UPT, UPT, UR6, 0x786, URZ ;  /* 0x0000078606067890 */ /* 0x002fe4000fffe0ff */
[----:B------:R-:W-:Y:S01]  /*38e0*/  UIADD3 UR8, UPT, UPT, UR8, 0x606, URZ ;  /* 0x0000060608087890 */ /* 0x000fe2000fffe0ff */
[----:B------:R-:W-:Y:S01]  /*38f0*/  UMOV UR31, 0x40004040 ;  /* 0x40004040001f7882 */ /* 0x000fe20000000000 */
[----:B----4-:R-:W-:Y:S01]  /*3900*/  UMOV UR20, 0x0 ;  /* 0x0000000000147882 */ /* 0x010fe20000000000 */
[----:B------:R-:W-:Y:S01]  /*3910*/  UMOV UR21, 0x4140010 ;  /* 0x0414001000157882 */ /* 0x000fe20000000000 */
[----:B------:R-:W-:Y:S01]  /*3920*/  UMOV UR18, 0x0 ;  /* 0x0000000000127882 */ /* 0x000fe20000000000 */
[----:B------:R1:W-:Y:S01]  /*3930*/  UTCHMMA gdesc[UR12], gdesc[UR14], tmem[UR10], tmem[UR20], idesc[UR21], UPT ;  /* 0x00ff140e0c0075ea */ /* 0x0003e2000b80000a */
[----:B------:R2:W-:Y:S01]  /*3940*/  UTCHMMA gdesc[UR64], gdesc[UR66], tmem[UR10], tmem[UR20], idesc[UR21], UPT ;  /* 0x00ff1442400075ea */ /* 0x0005e2000b80000a */
[----:B------:R-:W-:Y:S01]  /*3950*/  UMOV UR19, 0x4140010 ;  /* 0x0414001000137882 */ /* 0x000fe20000000000 */
[----:B------:R2:W-:Y:S01]  /*3960*/  UTCHMMA gdesc[UR60], gdesc[UR62], tmem[UR10], tmem[UR20], idesc[UR21], UPT ;  /* 0x00ff143e3c0075ea */ /* 0x0005e2000b80000a */
[----:B------:R2:W-:Y:S01]  /*3970*/  UTCHMMA gdesc[UR56], gdesc[UR58], tmem[UR10], tmem[UR18], idesc[UR19], UPT ;  /* 0x00ff123a380075ea */ /* 0x0005e2000b80000a */
[----:B------:R2:W-:Y:S01]  /*3980*/  UTCHMMA gdesc[UR52], gdesc[UR54], tmem[UR10], tmem[UR18], idesc[UR19], UPT ;  /* 0x00ff1236340075ea */ /* 0x0005e2000b80000a */
[----:B------:R-:W-:Y:S01]  /*3990*/  UMOV UR29, 0x40004040 ;  /* 0x40004040001d7882 */ /* 0x000fe20000000000 */
[----:B------:R-:W-:Y:S01]  /*39a0*/  UMOV UR27, 0x40004040 ;  /* 0x40004040001b7882 */ /* 0x000fe20000000000 */
[----:B------:R-:W-:Y:S01]  /*39b0*/  UMOV UR25, 0x40004040 ;  /* 0x4000404000197882 */ /* 0x000fe20000000000 */
[----:B------:R-:W-:Y:S01]  /*39c0*/  UMOV UR23, 0x40004040 ;  /* 0x4000404000177882 */ /* 0x000fe20000000000 */
[----:B------:R-:W-:Y:S01]  /*39d0*/  UMOV UR17, 0x40004040 ;  /* 0x4000404000117882 */ /* 0x000fe20000000000 */
[----:B------:R-:W-:Y:S02]  /*39e0*/  R2UR.FILL UR73, R3 ;  /* 0x00000000034972ca */ /* 0x000fe400004e0000 */
[----:B------:R-:W-:Y:S01]  /*39f0*/  R2UR.FILL UR72, R2 ;  /* 0x00000000024872ca */ /* 0x000fe200004e0000 */
[----:B-1----:R-:W-:Y:S01]  /*3a00*/  UMOV UR12, 0x0 ;  /* 0x00000000000c7882 */ /* 0x002fe20000000000 */
[----:B------:R-:W-:Y:S01]  /*3a10*/  UMOV UR13, 0x4140010 ;  /* 0x04140010000d7882 */ /* 0x000fe20000000000 */
[----:B------:R-:W-:Y:S01]  /*3a20*/  UMOV UR14, 0x0 ;  /* 0x00000000000e7882 */ /* 0x000fe20000000000 */
[----:B------:R2:W-:Y:S01]  /*3a30*/  UTCHMMA gdesc[UR48], gdesc[UR50], tmem[UR10], tmem[UR12], idesc[UR13], UPT ;  /* 0x00ff0c32300075ea */ /* 0x0005e2000b80000a */
[----:B------:R2:W-:Y:S01]  /*3a40*/  UTCHMMA gdesc[UR44], gdesc[UR46], tmem[UR10], tmem[UR12], idesc[UR13], UPT ;  /* 0x00ff0c2e2c0075ea */ /* 0x0005e2000b80000a */
[----:B------:R2:W-:Y:S01]  /*3a50*/  UTCHMMA gdesc[UR40], gdesc[UR42], tmem[UR10], tmem[UR12], idesc[UR13], UPT ;  /* 0x00ff0c2a280075ea */ /* 0x0005e2000b80000a */
[----:B------:R2:W-:Y:S01]  /*3a60*/  UTCHMMA gdesc[UR36], gdesc[UR38], tmem[UR10], tmem[UR20], idesc[UR21], UPT ;  /* 0x00ff1426240075ea */ /* 0x0005e2000b80000a */
[----:B------:R-:W-:Y:S01]  /*3a70*/  UMOV UR15, 0x4140010 ;  /* 0x04140010000f7882 */ /* 0x000fe20000000000 */
[----:B------:R2:W-:Y:S01]  /*3a80*/  UTCHMMA gdesc[UR32], gdesc[UR34], tmem[UR10], tmem[UR18], idesc[UR19], UPT ;  /* 0x00ff1222200075ea */ /* 0x0005e2000b80000a */
[----:B------:R2:W-:Y:S01]  /*3a90*/  UTCHMMA gdesc[UR28], gdesc[UR30], tmem[UR10], tmem[UR14], idesc[UR15], UPT ;  /* 0x00ff0e1e1c0075ea */ /* 0x0005e2000b80000a */
[----:B------:R2:W-:Y:S01]  /*3aa0*/  UTCHMMA gdesc[UR24], gdesc[UR26], tmem[UR10], tmem[UR12], idesc[UR13], UPT ;  /* 0x00ff0c1a180075ea */ /* 0x0005e2000b80000a */
[----:B------:R2:W-:Y:S01]  /*3ab0*/  UTCHMMA gdesc[UR16], gdesc[UR22], tmem[UR10], tmem[UR76], idesc[UR77], UPT ;  /* 0x00ff4c16100075ea */ /* 0x0005e2000b80000a */
[----:B------:R2:W-:Y:S01]  /*3ac0*/  UTCHMMA gdesc[UR8], gdesc[UR6], tmem[UR10], tmem[UR74], idesc[UR75], UPT ;  /* 0x00ff4a06080075ea */ /* 0x0005e2000b80000a */
[----:B------:R2:W-:Y:S01]  /*3ad0*/  UTCBAR [UR69], URZ ;  /* 0x000000ff450073e9 */ /* 0x0005e200080000ff */
[----:B---3--:R-:W-:Y:S05]  /*3ae0*/  BRA.U UP0, `(.L_x_56) ;  /* 0xfffffff900347547 */ /* 0x008fea000b83ffff */
.L_x_53:
[----:B--2---:R-:W-:Y:S01]  /*3af0*/  UIADD3 UR6, UPT, UPT, UR72, 0x1, URZ ;  /* 0x0000000148067890 */ /* 0x004fe2000fffe0ff */
[C---:B------:R-:W-:Y:S01]  /*3b00*/  ISETP.NE.AND P0, PT, R10.reuse, 0x2, PT ;  /* 0x000000020a00780c */ /* 0x040fe20003f05270 */
[----:B------:R-:W-:Y:S02]  /*3b10*/  UIADD3 UR7, UPT, UPT, UR73, 0x70, URZ ;  /* 0x0000007049077890 */ /* 0x000fe4000fffe0ff */
[----:B------:R-:W-:Y:S01]  /*3b20*/  UISETP.NE.AND UP0, UPT, UR6, 0x4, UPT ;  /* 0x000000040600788c */ /* 0x000fe2000bf05270 */
[----:B-1----:R-:W-:Y:S02]  /*3b30*/  SEL R0, RZ, 0x1, P0 ;  /* 0x00000001ff007807 */ /* 0x002fe40000000000 */
[----:B------:R-:W-:Y:S01]  /*3b40*/  SEL R10, R10, RZ, P0 ;  /* 0x000000ff0a0a7207 */ /* 0x000fe20000000000 */
[----:B------:R-:W-:Y:S01]  /*3b50*/  USEL UR8, URZ, 0x1, UP0 ;  /* 0x00000001ff087887 */ /* 0x000fe20008000000 */
[----:B------:R-:W-:Y:S01]  /*3b60*/  LOP3.LUT R9, R9, R0, RZ, 0x3c, !PT ;  /* 0x0000000009097212 */ /* 0x000fe200078e3cff */
[----:B------:R-:W-:Y:S01]  /*3b70*/  USEL UR72, UR6, URZ, UP0 ;  /* 0x000000ff06487287 */ /* 0x000fe20008000000 */
[----:B------:R1:W-:Y:S03]  /*3b80*/  UTCBAR [UR7], URZ ;  /* 0x000000ff070073e9 */ /* 0x0003e600080000ff */
[----:B------:R-:W-:Y:S01]  /*3b90*/  LOP3.LUT R11, R11, UR8, RZ, 0x3c, !PT ;  /* 0x000000080b0b7c12 */ /* 0x000fe2000f8e3cff */
[----:B------:R-:W-:Y:S07]  /*3ba0*/  @P1 BRA `(.L_x_57) ;  /* 0xfffffff400701947 */ /* 0x000fee000383ffff */
[----:B------:R-:W2:Y:S01]  /*3bb0*/  S2UR UR8, SR_CgaCtaId ;  /* 0x00000000000879c3 */ /* 0x000ea20000008800 */
[----:B------:R-:W-:Y:S01]  /*3bc0*/  ELECT P0, URZ, PT ;  /* 0x0000000000ff782f */ /* 0x000fe20003800000 */
[----:B------:R-:W-:Y:S01]  /*3bd0*/  IMAD.MOV.U32 R0, RZ, RZ, 0x1 ;  /* 0x00000001ff007424 */ /* 0x000fe200078e00ff */
[----:B------:R-:W-:Y:S01]  /*3be0*/  UIADD3 UR70, UPT, UPT, UR70, 0x90, URZ ;  /* 0x0000009046467890 */ /* 0x000fe2000fffe0ff */
[----:B------:R-:W-:Y:S01]  /*3bf0*/  SHF.L.U32 R2, R11, 0x1f, RZ ;  /* 0x0000001f0b027819 */ /* 0x000fe200000006ff */
[----:B------:R-:W-:-:S03]  /*3c00*/  UMOV UR4, 0x40 ;  /* 0x0000004000047882 */ /* 0x000fc60000000000 */
[----:B------:R-:W-:Y:S01]  /*3c10*/  UVIRTCOUNT.DEALLOC.SMPOOL 0x80 ;  /* 0x000000800000784c */ /* 0x000fe20000000000 */
[----:B--2---:R-:W-:Y:S02]  /*3c20*/  ULEA UR8, UR8, UR4, 0x18 ;  /* 0x0000000408087291 */ /* 0x004fe4000f8ec0ff */
[----:B------:R-:W-:-:S07]  /*3c30*/  ULEA UR4, UR72, UR70, 0x3 ;  /* 0x0000004648047291 */ /* 0x000fce000f8e18ff */
[----:B------:R2:W-:Y:S02]  /*3c40*/  @P0 STS.U8 [UR8+0x1c], R0 ;  /* 0x00001c00ff000988 */ /* 0x0005e40008000008 */
[----:B------:R-:W3:Y:S02]  /*3c50*/  SYNCS.PHASECHK.TRANS64.TRYWAIT P0, [UR4], R2 ;  /* 0x00000002ff0075a7 */ /* 0x000ee40008001104 */
[----:B--23--:R-:W-:Y:S05]  /*3c60*/  @!P0 BRA `(.L_x_58) ;  /* 0x0000003c00808947 */ /* 0x00cfea0003800000 */
.L_x_120:
[----:B------:R-:W-:-:S04]  /*3c70*/  UIADD3 UR4, UPT, UPT, UR72, 0x1, URZ ;  /* 0x0000000148047890 */ /* 0x000fc8000fffe0ff */
[----:B------:R-:W-:-:S04]  /*3c80*/  UISETP.NE.AND UP0, UPT, UR4, 0x4, UPT ;  /* 0x000000040400788c */ /* 0x000fc8000bf05270 */
[----:B------:R-:W-:Y:S02]  /*3c90*/  USEL UR6, URZ, 0x1, UP0 ;  /* 0x00000001ff067887 */ /* 0x000fe40008000000 */
[----:B------:R-:W-:-:S04]  /*3ca0*/  USEL UR4, UR4, URZ, UP0 ;  /* 0x000000ff04047287 */ /* 0x000fc80008000000 */
[----:B------:R-:W-:Y:S01]  /*3cb0*/  ULEA UR5, UR4, UR70, 0x3 ;  /* 0x0000004604057291 */ /* 0x000fe2000f8e18ff */
[----:B--2---:R-:W-:-:S04]  /*3cc0*/  LOP3.LUT R2, R11, UR6, RZ, 0x3c, !PT ;  /* 0x000000060b027c12 */ /* 0x004fc8000f8e3cff */
[----:B------:R-:W-:-:S04]  /*3cd0*/  SHF.L.U32 R3, R2, 0x1f, RZ ;  /* 0x0000001f02037819 */ /* 0x000fc800000006ff */
[----:B------:R-:W2:Y:S02]  /*3ce0*/  SYNCS.PHASECHK.TRANS64.TRYWAIT P0, [UR5], R3 ;  /* 0x00000003ff0075a7 */ /* 0x000ea40008001105 */
[----:B--2---:R-:W-:Y:S05]  /*3cf0*/  @!P0 BRA `(.L_x_59) ;  /* 0x0000003c00748947 */ /* 0x004fea0003800000 */
.L_x_122:
[----:B------:R-:W-:-:S04]  /*3d00*/  UIADD3 UR4, UPT, UPT, UR4, 0x1, URZ ;  /* 0x0000000104047890 */ /* 0x000fc8000fffe0ff */
[----:B------:R-:W-:-:S04]  /*3d10*/  UISETP.NE.AND UP0, UPT, UR4, 0x4, UPT ;  /* 0x000000040400788c */ /* 0x000fc8000bf05270 */
[----:B------:R-:W-:Y:S02]  /*3d20*/  USEL UR6, URZ, 0x1, UP0 ;  /* 0x00000001ff067887 */ /* 0x000fe40008000000 */
[----:B------:R-:W-:-:S04]  /*3d30*/  USEL UR4, UR4, URZ, UP0 ;  /* 0x000000ff04047287 */ /* 0x000fc80008000000 */
[----:B------:R-:W-:Y:S01]  /*3d40*/  ULEA UR5, UR4, UR70, 0x3 ;  /* 0x0000004604057291 */ /* 0x000fe2000f8e18ff */
[----:B------:R-:W-:-:S04]  /*3d50*/  LOP3.LUT R2, R2, UR6, RZ, 0x3c, !PT ;  /* 0x0000000602027c12 */ /* 0x000fc8000f8e3cff */
[----:B--2---:R-:W-:-:S04]  /*3d60*/  SHF.L.U32 R3, R2, 0x1f, RZ ;  /* 0x0000001f02037819 */ /* 0x004fc800000006ff */
[----:B------:R-:W2:Y:S02]  /*3d70*/  SYNCS.PHASECHK.TRANS64.TRYWAIT P0, [UR5], R3 ;  /* 0x00000003ff0075a7 */ /* 0x000ea40008001105 */
[----:B--2---:R-:W-:Y:S05]  /*3d80*/  @!P0 BRA `(.L_x_60) ;  /* 0x0000003c00688947 */ /* 0x004fea0003800000 */
.L_x_124:
[----:B------:R-:W-:-:S04]  /*3d90*/  UIADD3 UR4, UPT, UPT, UR4, 0x1, URZ ;  /* 0x0000000104047890 */ /* 0x000fc8000fffe0ff */
[----:B------:R-:W-:-:S04]  /*3da0*/  UISETP.NE.AND UP0, UPT, UR4, 0x4, UPT ;  /* 0x000000040400788c */ /* 0x000fc8000bf05270 */
[----:B------:R-:W-:Y:S02]  /*3db0*/  USEL UR5, URZ, 0x1, UP0 ;  /* 0x00000001ff057887 */ /* 0x000fe40008000000 */
[----:B------:R-:W-:-:S04]  /*3dc0*/  USEL UR4, UR4, URZ, UP0 ;  /* 0x000000ff04047287 */ /* 0x000fc80008000000 */
[----:B------:R-:W-:Y:S01]  /*3dd0*/  ULEA UR4, UR4, UR70, 0x3 ;  /* 0x0000004604047291 */ /* 0x000fe2000f8e18ff */
[----:B------:R-:W-:-:S04]  /*3de0*/  LOP3.LUT R2, R2, UR5, RZ, 0x3c, !PT ;  /* 0x0000000502027c12 */ /* 0x000fc8000f8e3cff */
[----:B------:R-:W-:-:S04]  /*3df0*/  SHF.L.U32 R2, R2, 0x1f, RZ ;  /* 0x0000001f02027819 */ /* 0x000fc800000006ff */
[----:B------:R-:W3:Y:S02]  /*3e00*/  SYNCS.PHASECHK.TRANS64.TRYWAIT P0, [UR4], R2 ;  /* 0x00000002ff0075a7 */ /* 0x000ee40008001104 */
[----:B---3--:R-:W-:Y:S05]  /*3e10*/  @!P0 BRA `(.L_x_61) ;  /* 0x0000003c005c8947 */ /* 0x008fea0003800000 */
.L_x_126:
[----:B------:R-:W-:Y:S01]  /*3e20*/  NOP ;  /* 0x0000000000007918 */ /* 0x000fe20000000000 */
[----:B--2---:R-:W2:Y:S01]  /*3e30*/  LDS R0, [UR8+0x14] ;  /* 0x00001408ff007984 */ /* 0x004ea20008000800 */
[----:B------:R-:W-:Y:S01]  /*3e40*/  R2UR UR4, R14 ;  /* 0x000000000e0472ca */ /* 0x000fe200000e0000 */
[----:B------:R-:W-:Y:S01]  /*3e50*/  UMOV UR5, 0xffff ;  /* 0x0000ffff00057882 */ /* 0x000fe20000000000 */
[----:B------:R-:W-:-:S11]  /*3e60*/  UMOV UR6, 0x1 ;  /* 0x0000000100067882 */ /* 0x000fd60000000000 */
[----:B------:R-:W-:-:S04]  /*3e70*/  ULOP3.LUT UR4, UR4, 0xffff, URZ, 0xc0, !UPT ;  /* 0x0000ffff04047892 */ /* 0x000fc8000f8ec0ff */
[----:B------:R-:W-:-:S04]  /*3e80*/  USHF.R.U32.HI UR4, URZ, 0x5, UR4 ;  /* 0x00000005ff047899 */ /* 0x000fc80008011604 */
[----:B------:R-:W-:Y:S02]  /*3e90*/  USHF.L.U32 UR5, UR5, UR4, URZ ;  /* 0x0000000405057299 */ /* 0x000fe400080006ff */
[----:B------:R-:W-:-:S04]  /*3ea0*/  USHF.L.U32 UR4, UR6, UR4, URZ ;  /* 0x0000000406047299 */ /* 0x000fc800080006ff */
[----:B--2---:R-:W-:-:S04]  /*3eb0*/  LOP3.LUT R0, R0, UR5, RZ, 0xc0, !PT ;  /* 0x0000000500007c12 */ /* 0x004fc8000f8ec0ff */
[----:B------:R-:W-:-:S13]  /*3ec0*/  ISETP.NE.AND P0, PT, R0, UR5, PT ;  /* 0x0000000500007c0c */ /* 0x000fda000bf05270 */
[----:B------:R-:W-:Y:S05]  /*3ed0*/  @P0 BRA `(.L_x_62) ;  /* 0x0000000000580947 */ /* 0x000fea0003800000 */
[----:B------:R-:W2:Y:S02]  /*3ee0*/  LDS R0, [UR8+0x18] ;  /* 0x00001808ff007984 */ /* 0x000ea40008000800 */
[----:B--2---:R-:W-:-:S04]  /*3ef0*/  LOP3.LUT R0, R0, UR4, RZ, 0xc0, !PT ;  /* 0x0000000400007c12 */ /* 0x004fc8000f8ec0ff */
[----:B------:R-:W-:-:S13]  /*3f00*/  ISETP.NE.AND P0, PT, R0, UR4, PT ;  /* 0x0000000400007c0c */ /* 0x000fda000bf05270 */
[----:B------:R-:W-:Y:S05]  /*3f10*/  @P0 BRA `(.L_x_63) ;  /* 0x00000000003c0947 */ /* 0x000fea0003800000 */
[----:B------:R-:W2:Y:S01]  /*3f20*/  S2R R2, SR_LANEID ;  /* 0x0000000000027919 */ /* 0x000ea20000000000 */
[----:B------:R-:W-:-:S06]  /*3f30*/  ULOP3.LUT UR5, URZ, UR5, URZ, 0x33, !UPT ;  /* 0x00000005ff057292 */ /* 0x000fcc000f8e33ff */
[----:B------:R-:W-:-:S04]  /*3f40*/  IMAD.U32 R0, RZ, RZ, UR5 ;  /* 0x00000005ff007e24 */ /* 0x000fc8000f8e00ff */
[----:B-1----:R1:W3:Y:S02]  /*3f50*/  REDUX UR7, R0 ;  /* 0x00000000000773c4 */ /* 0x0022e40000000000 */
[----:B------:R4:W-:Y:S01]  /*3f60*/  UTCATOMSWS.AND URZ, UR5 ;  /* 0x0000000500ff79e3 */ /* 0x0009e20008000000 */
[----:B-1----:R-:W-:Y:S01]  /*3f70*/  LOP3.LUT R0, RZ, UR4, RZ, 0x33, !PT ;  /* 0x00000004ff007c12 */ /* 0x002fe2000f8e33ff */
[----:B------:R-:W-:Y:S02]  /*3f80*/  VOTEU.ANY UR4, UPT, PT ;  /* 0x0000000000047886 */ /* 0x000fe400038e0100 */
[----:B------:R-:W-:Y:S02]  /*3f90*/  UFLO.U32 UR4, UR4 ;  /* 0x00000004000472bd */ /* 0x000fe400080e0000 */
[----:B------:R-:W1:Y:S04]  /*3fa0*/  REDUX UR6, R0 ;  /* 0x00000000000673c4 */ /* 0x000e680000000000 */
[----:B--2---:R-:W-:-:S02]  /*3fb0*/  ISETP.EQ.U32.AND P0, PT, R2, UR4, PT ;  /* 0x0000000402007c0c */ /* 0x004fc4000bf02070 */
[----:B---3--:R-:W-:-:S11]  /*3fc0*/  MOV R2, UR7 ;  /* 0x0000000700027c02 */ /* 0x008fd60008000f00 */
[----:B------:R4:W-:Y:S01]  /*3fd0*/  @P0 ATOMS.AND RZ, [UR8+0x14], R2 ;  /* 0x00001402ffff098c */ /* 0x0009e2000a800008 */
[----:B-1----:R-:W-:-:S05]  /*3fe0*/  IMAD.U32 R0, RZ, RZ, UR6 ;  /* 0x00000006ff007e24 */ /* 0x002fca000f8e00ff */
[----:B------:R4:W-:Y:S01]  /*3ff0*/  @P0 ATOMS.AND RZ, [UR8+0x18], R0 ;  /* 0x00001800ffff098c */ /* 0x0009e2000a800008 */
[----:B------:R-:W-:Y:S05]  /*4000*/  BRA `(.L_x_64) ;  /* 0x0000000000147947 */ /* 0x000fea0003800000 */
.L_x_63:
[----:B------:R-:W-:Y:S02]  /*4010*/  MOV R2, 0x4030 ;  /* 0x0000403000027802 */ /* 0x000fe40000000f00 */
[----:B-1---5:R-:W-:Y:S05]  /*4020*/  CALL.REL.NOINC `($__internal_0_$__cuda_sm10x_tcgen05_guardrail_trap_col_being_dealloced_not_returned_by_alloc) ;  /* 0x0000003c00887944 */ /* 0x022fea0003c00000 */
[----:B------:R-:W-:Y:S05]  /*4030*/  BRA `(.L_x_64) ;  /* 0x0000000000087947 */ /* 0x000fea0003800000 */
.L_x_62:
[----:B------:R-:W-:Y:S02]  /*4040*/  MOV R2, 0x4060 ;  /* 0x0000406000027802 */ /* 0x000fe40000000f00 */
[----:B-1---5:R-:W-:Y:S05]  /*4050*/  CALL.REL.NOINC `($__internal_2_$__cuda_sm10x_tcgen05_guardrail_trap_unallocated_columns_being_dealloced) ;  /* 0x0000003c00947944 */ /* 0x022fea0003c00000 */
.L_x_64:
[----:B------:R-:W-:Y:S01]  /*4060*/  NOP ;  /* 0x0000000000007918 */ /* 0x000fe20000000000 */
[----:B----4-:R-:W-:Y:S05]  /*4070*/  EXIT ;  /* 0x000000000000794d */ /* 0x010fea0003800000 */
.L_x_46:
[----:B------:R-:W-:-:S09]  /*4080*/  UISETP.NE.OR UP2, UPT, UR10, 0x3, !UP2 ;  /* 0x000000030a00788c */ /* 0x000fd2000d745670 */
[----:B------:R-:W-:Y:S05]  /*4090*/  BRA.U UP2, `(.L_x_65) ;  /* 0x0000000d027c7547 */ /* 0x000fea000b800000 */
[----:B------:R-:W1:Y:S01]  /*40a0*/  LDC R0, c[0x0][0xb30] ;  /* 0x0002cc00ff007b82 */ /* 0x000e620000000800 */
[----:B------:R-:W2:Y:S01]  /*40b0*/  LDCU.64 UR4, c[0x0][0x888] ;  /* 0x00011100ff0477ac */ /* 0x000ea20008000a00 */
[----:B------:R-:W-:Y:S02]  /*40c0*/  HFMA2 R25, -RZ, RZ, 0, 0 ;  /* 0x00000000ff197431 */ /* 0x000fe400000001ff */
[----:B------:R-:W-:Y:S01]  /*40d0*/  IMAD.MOV.U32 R27, RZ, RZ, 0x1 ;  /* 0x00000001ff1b7424 */ /* 0x000fe200078e00ff */
[----:B------:R-:W-:Y:S01]  /*40e0*/  MOV R23, 0x2800 ;  /* 0x0000280000177802 */ /* 0x000fe20000000f00 */
[----:B------:R-:W4:Y:S01]  /*40f0*/  LDCU.64 UR22, c[0x0][0x890] ;  /* 0x00011200ff1677ac */ /* 0x000f220008000a00 */
[----:B------:R-:W-:Y:S01]  /*4100*/  IMAD.MOV.U32 R26, RZ, RZ, RZ ;  /* 0x000000ffff1a7224 */ /* 0x000fe200078e00ff */
[----:B------:R-:W3:Y:S01]  /*4110*/  LDC R22, c[0x0][0x370] ;  /* 0x0000dc00ff167b82 */ /* 0x000ee20000000800 */
[----:B------:R-:W-:-:S07]  /*4120*/  UPLOP3.LUT UP1, UPT, UPT, UPT, UPT, 0x40, 0x4 ;  /* 0x000000000004789c */ /* 0x000fce0003f2e870 */
[----:B------:R-:W3:Y:S01]  /*4130*/  LDC R3, c[0x0][0xb0c] ;  /* 0x0002c300ff037b82 */ /* 0x000ee20000000800 */
[----:B--2---:R-:W-:-:S03]  /*4140*/  UISETP.NE.U32.AND UP5, UPT, UR4, URZ, UPT ;  /* 0x000000ff0400728c */ /* 0x004fc6000bfa5070 */
[----:B------:R-:W-:Y:S01]  /*4150*/  UMOV UR4, 0x400 ;  /* 0x0000040000047882 */ /* 0x000fe20000000000 */
[----:B----4-:R-:W-:-:S03]  /*4160*/  UISETP.NE.U32.AND UP6, UPT, UR22, URZ, UPT ;  /* 0x000000ff1600728c */ /* 0x010fc6000bfc5070 */
[----:B------:R-:W2:Y:S01]  /*4170*/  LDC R20, c[0x0][0xb20] ;  /* 0x0002c800ff147b82 */ /* 0x000ea20000000800 */
[----:B-1----:R-:W-:Y:S01]  /*4180*/  ISETP.NE.AND P1, PT, R0, 0x1, PT ;  /* 0x000000010000780c */ /* 0x002fe20003f25270 */
[----:B------:R-:W-:Y:S02]  /*4190*/  UISETP.NE.AND.EX UP5, UPT, UR5, URZ, UPT, UP5 ;  /* 0x000000ff0500728c */ /* 0x000fe4000bfa5350 */
[----:B------:R-:W-:Y:S02]  /*41a0*/  ULEA UR4, UR37, UR4, 0x18 ;  /* 0x0000000425047291 */ /* 0x000fe4000f8ec0ff */
[----:B------:R-:W-:Y:S02]  /*41b0*/  UISETP.NE.AND.EX UP6, UPT, UR23, URZ, UPT, UP6 ;  /* 0x000000ff1700728c */ /* 0x000fe4000bfc5360 */
[----:B------:R-:W1:Y:S01]  /*41c0*/  LDC.64 R28, c[0x0][0x348] ;  /* 0x0000d200ff1c7b82 */ /* 0x000e620000000a00 */
[----:B------:R-:W-:-:S07]  /*41d0*/  UMOV UR5, URZ ;  /* 0x000000ff00057c82 */ /* 0x000fce0008000000 */
[----:B------:R-:W4:Y:S08]  /*41e0*/  LDC.64 R14, c[0x0][0xb10] ;  /* 0x0002c400ff0e7b82 */ /* 0x000f300000000a00 */
[----:B------:R-:W1:Y:S08]  /*41f0*/  LDC.64 R6, c[0x0][0xb18] ;  /* 0x0002c600ff067b82 */ /* 0x000e700000000a00 */
[----:B------:R-:W1:Y:S08]  /*4200*/  LDC.64 R4, c[0x0][0xb28] ;  /* 0x0002ca00ff047b82 */ /* 0x000e700000000a00 */
[----:B--23--:R-:W1:Y:S02]  /*4210*/  LDC R21, c[0x0][0x374] ;  /* 0x0000dd00ff157b82 */ /* 0x00ce640000000800 */
.L_x_73:
[C---:B------:R-:W-:Y:S02]  /*4220*/  LEA R0, R26.reuse, UR4, 0x3 ;  /* 0x000000041a007c11 */ /* 0x040fe4000f8e18ff */
[----:B------:R-:W-:Y:S02]  /*4230*/  SHF.L.U32 R2, R25, 0x1f, RZ ;  /* 0x0000001f19027819 */ /* 0x000fe400000006ff */
[----:B------:R-:W-:Y:S02]  /*4240*/  LEA R16, R26, UR4, 0x4 ;  /* 0x000000041a107c11 */ /* 0x000fe4000f8e20ff */
[----:B--2---:R-:W2:Y:S02]  /*4250*/  SYNCS.PHASECHK.TRANS64.TRYWAIT P0, [R0+URZ+0x50], R2 ;  /* 0x00005002000075a7 */ /* 0x004ea400080011ff */
[----:B--2---:R-:W-:Y:S05]  /*4260*/  @!P0 BRA `(.L_x_66) ;  /* 0x0000003800608947 */ /* 0x004fea0003800000 */
.L_x_127:
[----:B------:R-:W-:Y:S01]  /*4270*/  ISETP.GE.AND P0, PT, R60, 0x1, PT ;  /* 0x000000013c00780c */ /* 0x000fe20003f06270 */
[----:B------:R-:W3:Y:S01]  /*4280*/  LDS.128 R16, [R16+0xe0] ;  /* 0x0000e00010107984 */ /* 0x000ee20000000c00 */
[----:B------:R-:W-:Y:S01]  /*4290*/  ISETP.NE.U32.AND P3, PT, RZ, UR22, PT ;  /* 0x00000016ff007c0c */ /* 0x000fe2000bf65070 */
[----:B--2---:R-:W-:Y:S03]  /*42a0*/  VIADD R0, R0, 0x60 ;  /* 0x0000006000007836 */ /* 0x004fe60000000000 */
[----:B------:R-:W-:Y:S01]  /*42b0*/  ISETP.NE.AND.EX P3, PT, RZ, UR23, PT, P3 ;  /* 0x00000017ff007c0c */ /* 0x000fe2000bf65330 */
[----:B------:R-:W-:Y:S01]  /*42c0*/  @!PT LDS RZ, [RZ] ;  /* 0x00000000fffff984 */ /* 0x000fe20000000800 */
[----:B------:R-:W-:Y:S01]  /*42d0*/  @!PT LDS RZ, [RZ] ;  /* 0x00000000fffff984 */ /* 0x000fe20000000800 */
[----:B------:R-:W-:Y:S01]  /*42e0*/  @!PT LDS RZ, [RZ] ;  /* 0x00000000fffff984 */ /* 0x000fe20000000800 */
[----:B------:R-:W-:Y:S01]  /*42f0*/  @!PT LDS RZ, [RZ] ;  /* 0x00000000fffff984 */ /* 0x000fe20000000800 */
[----:B------:R2:W-:Y:S06]  /*4300*/  MEMBAR.ALL.CTA ;  /* 0x0000000000007992 */ /* 0x0005ec0000008000 */
[----:B--2---:R-:W2:Y:S01]  /*4310*/  FENCE.VIEW.ASYNC.S ;  /* 0x00000000000073c6 */ /* 0x004ea20000000000 */
[----:B------:R-:W-:Y:S04]  /*4320*/  PRMT R0, RZ, 0x654, R0 ;  /* 0x00000654ff007816 */ /* 0x000fe80000000000 */
[----:B--2---:R2:W-:Y:S01]  /*4330*/  SYNCS.ARRIVE.TRANS64.RED.A1T0 RZ, [R0+URZ], RZ ;  /* 0x000000ff00ff79a7 */ /* 0x0045e200081004ff */
[----:B---3--:R-:W-:Y:S11]  /*4340*/  LOP3.LUT P4, RZ, R18, 0x1, RZ, 0xc0, !PT ;  /* 0x0000000112ff7812 */ /* 0x008ff6000788c0ff */
[----:B------:R-:W-:Y:S02]  /*4350*/  @!UPT UIADD3 URZ, UPT, UPT, URZ, URZ, URZ ;  /* 0x000000fffffff290 */ /* 0x000fe4000fffe0ff */
[----:B------:R-:W-:Y:S02]  /*4360*/  @P4 MOV R11, R16 ;  /* 0x00000010000b4202 */ /* 0x000fe40000000f00 */
[----:B------:R-:W-:Y:S01]  /*4370*/  @P4 LOP3.LUT R10, R17, 0xffff, RZ, 0xc0, !PT ;  /* 0x0000ffff110a4812 */ /* 0x000fe200078ec0ff */
[----:B--2---:R-:W-:Y:S06]  /*4380*/  @!P0 BRA `(.L_x_67) ;  /* 0x0000000000a48947 */ /* 0x004fec0003800000 */
[-C--:B-1----:R-:W-:Y:S01]  /*4390*/  IMAD.HI.U32 R0, R21, R7.reuse, RZ ;  /* 0x0000000715007227 */ /* 0x082fe200078e00ff */
[----:B------:R-:W-:Y:S02]  /*43a0*/  ISETP.NE.AND P0, PT, R6, 0x1, PT ;  /* 0x000000010600780c */ /* 0x000fe40003f05270 */
[----:B------:R-:W-:Y:S01]  /*43b0*/  ISETP.NE.AND P2, PT, R60, 0x1, PT ;  /* 0x000000013c00780c */ /* 0x000fe20003f45270 */
[----:B----4-:R-:W-:Y:S01]  /*43c0*/  IMAD.HI.U32 R9, R22, R14, RZ ;  /* 0x0000000e16097227 */ /* 0x010fe200078e00ff */
[----:B------:R-:W-:Y:S02]  /*43d0*/  SHF.R.U32.HI R0, RZ, R20, R0 ;  /* 0x00000014ff007219 */ /* 0x000fe40000011600 */
[----:B------:R-:W-:Y:S01]  /*43e0*/  ISETP.NE.AND P5, PT, R3, 0x1, PT ;  /* 0x000000010300780c */ /* 0x000fe20003fa5270 */
[----:B------:R-:W-:Y:S01]  /*43f0*/  IMAD.HI.U32 R13, R10, R7, RZ ;  /* 0x000000070a0d7227 */ /* 0x000fe200078e00ff */
[----:B------:R-:W-:Y:S02]  /*4400*/  SHF.R.U32.HI R9, RZ, R15, R9 ;  /* 0x0000000fff097219 */ /* 0x000fe40000011609 */
[----:B------:R-:W-:Y:S01]  /*4410*/  SEL R0, R21, R0, !P0 ;  /* 0x0000000015007207 */ /* 0x000fe20004000000 */
[----:B------:R-:W-:Y:S01]  /*4420*/  IMAD.HI.U32 R12, R11, R14, RZ ;  /* 0x0000000e0b0c7227 */ /* 0x000fe200078e00ff */
[----:B------:R-:W-:Y:S03]  /*4430*/  SEL R9, R22, R9, !P5 ;  /* 0x0000000916097207 */ /* 0x000fe60006800000 */
[-C--:B------:R-:W-:Y:S01]  /*4440*/  IMAD.HI.U32 R8, R0, R4.reuse, RZ ;  /* 0x0000000400087227 */ /* 0x080fe200078e00ff */
[----:B------:R-:W-:Y:S03]  /*4450*/  SHF.R.U32.HI R12, RZ, R15, R12 ;  /* 0x0000000fff0c7219 */ /* 0x000fe6000001160c */
[----:B------:R-:W-:Y:S01]  /*4460*/  IMAD.HI.U32 R2, R9, R4, RZ ;  /* 0x0000000409027227 */ /* 0x000fe200078e00ff */
[-C--:B------:R-:W-:Y:S02]  /*4470*/  @P2 SHF.R.U32.HI R0, RZ, R5.reuse, R8 ;  /* 0x00000005ff002219 */ /* 0x080fe40000011608 */
[----:B------:R-:W-:Y:S02]  /*4480*/  SHF.R.U32.HI R8, RZ, R20, R13 ;  /* 0x00000014ff087219 */ /* 0x000fe4000001160d */
[----:B------:R-:W-:Y:S01]  /*4490*/  @P2 SHF.R.U32.HI R9, RZ, R5, R2 ;  /* 0x00000005ff092219 */ /* 0x000fe20000011602 */
[----:B------:R-:W-:Y:S01]  /*44a0*/  IMAD R0, R60, R0, RZ ;  /* 0x000000003c007224 */ /* 0x000fe200078e02ff */
[----:B------:R-:W-:Y:S02]  /*44b0*/  SEL R8, R10, R8, !P0 ;  /* 0x000000080a087207 */ /* 0x000fe40004000000 */
[----:B------:R-:W-:Y:S01]  /*44c0*/  SEL R2, R11, R12, !P5 ;  /* 0x0000000c0b027207 */ /* 0x000fe20006800000 */
[----:B------:R-:W-:Y:S01]  /*44d0*/  IMAD R12, R60, R9, RZ ;  /* 0x000000093c0c7224 */ /* 0x000fe200078e02ff */
[C---:B------:R-:W-:Y:S01]  /*44e0*/  ISETP.GE.AND P0, PT, R8.reuse, R0, PT ;  /* 0x000000000800720c */ /* 0x040fe20003f06270 */
[----:B------:R-:W-:Y:S03]  /*44f0*/  IMAD.HI.U32 R0, R8, R4, RZ ;  /* 0x0000000408007227 */ /* 0x000fe600078e00ff */
[----:B------:R-:W-:Y:S02]  /*4500*/  ISETP.GE.OR P0, PT, R2, R12, P0 ;  /* 0x0000000c0200720c */ /* 0x000fe40000706670 */
[-C--:B------:R-:W-:Y:S04]  /*4510*/  SHF.R.U32.HI R0, RZ, R5.reuse, R0 ;  /* 0x00000005ff007219 */ /* 0x080fe80000011600 */
[----:B------:R-:W-:Y:S05]  /*4520*/  SEL R13, R8, R0, !P2 ;  /* 0x00000000080d7207 */ /* 0x000fea0005000000 */
[----:B------:R-:W-:Y:S02]  /*4530*/  IMAD.MOV R12, RZ, RZ, -R13 ;  /* 0x000000ffff0c7224 */ /* 0x000fe400078e0a0d */
[----:B------:R-:W-:Y:S04]  /*4540*/  @!P0 IMAD.HI.U32 R0, R2, R4, RZ ;  /* 0x0000000402008227 */ /* 0x000fe800078e00ff */
[----:B------:R-:W-:Y:S01]  /*4550*/  IMAD R12, R60, R12, R8 ;  /* 0x0000000c3c0c7224 */ /* 0x000fe200078e0208 */
[----:B------:R-:W-:Y:S04]  /*4560*/  @!P0 SHF.R.U32.HI R0, RZ, R5, R0 ;  /* 0x00000005ff008219 */ /* 0x000fe80000011600 */
[----:B------:R-:W-:Y:S04]  /*4570*/  @!P0 SEL R0, R2, R0, !P2 ;  /* 0x0000000002008207 */ /* 0x000fe80005000000 */
[----:B------:R-:W-:Y:S01]  /*4580*/  @!P0 IADD3 R13, PT, PT, R13, -R0, RZ ;  /* 0x800000000d0d8210 */ /* 0x000fe20007ffe0ff */
[----:B------:R-:W-:Y:S01]  /*4590*/  @!P0 IMAD R0, R9, R12, R0 ;  /* 0x0000000c09008224 */ /* 0x000fe200078e0200 */
[----:B------:R-:W-:Y:S01]  /*45a0*/  IADD3 R9, PT, PT, -R8, RZ, RZ ;  /* 0x000000ff08097210 */ /* 0x000fe20007ffe1ff */
[--C-:B------:R-:W-:Y:S02]  /*45b0*/  IMAD.MOV R12, RZ, RZ, -R2.reuse ;  /* 0x000000ffff0c7224 */ /* 0x100fe400078e0a02 */
[----:B------:R-:W-:Y:S02]  /*45c0*/  @!P0 IMAD R8, R13, R60, R2 ;  /* 0x0000003c0d088224 */ /* 0x000fe400078e0202 */
[----:B------:R-:W-:Y:S02]  /*45d0*/  @!P0 IMAD.MOV.U32 R2, RZ, RZ, R0 ;  /* 0x000000ffff028224 */ /* 0x000fe400078e0000 */
[----:B------:R-:W-:Y:S02]  /*45e0*/  IMAD R11, R3, R12, R11 ;  /* 0x0000000c030b7224 */ /* 0x000fe400078e020b */
[----:B------:R-:W-:Y:S02]  /*45f0*/  IMAD R10, R6, R9, R10 ;  /* 0x00000009060a7224 */ /* 0x000fe400078e020a */
[----:B------:R-:W-:Y:S02]  /*4600*/  IMAD R11, R2, R3, R11 ;  /* 0x00000003020b7224 */ /* 0x000fe400078e020b */
[----:B------:R-:W-:Y:S02]  /*4610*/  IMAD R10, R8, R6, R10 ;  /* 0x00000006080a7224 */ /* 0x000fe400078e020a */
.L_x_67:
[----:B------:R-:W-:Y:S05]  /*4620*/  BRA.U UP1, `(.L_x_68) ;  /* 0x0000000101107547 */ /* 0x000fea000b800000 */
[----:B------:R-:W-:Y:S04]  /*4630*/  MOV R2, UR15 ;  /* 0x0000000f00027c02 */ /* 0x000fe80008000f00 */
[----:B------:R-:W-:Y:S04]  /*4640*/  SHF.L.U32 R2, R2, 0x1f, RZ ;  /* 0x0000001f02027819 */ /* 0x000fe800000006ff */
[----:B------:R-:W2:Y:S02]  /*4650*/  SYNCS.PHASECHK.TRANS64.TRYWAIT P0, [UR4+0x48], R2 ;  /* 0x00004802ff0075a7 */ /* 0x000ea40008001104 */
[----:B--2---:R-:W-:Y:S05]  /*4660*/  @!P0 BRA `(.L_x_69) ;  /* 0x0000003400748947 */ /* 0x004fea0003800000 */
.L_x_68:
[----:B------:R-:W-:Y:S05]  /*4670*/  BRA.U !UP6, `(.L_x_70) ;  /* 0x000000010e347547 */ /* 0x000fea000b800000 */
[----:B------:R-:W-:Y:S01]  /*4680*/  UPLOP3.LUT UP0, UPT, UPT, UPT, UP5, 0x80, 0x8 ;  /* 0x000000000008789c */ /* 0x000fe20003f0f050 */
[----:B--2---:R-:W-:Y:S02]  /*4690*/  HFMA2 R0, -RZ, RZ, 0, 5.9604644775390625e-08 ;  /* 0x00000001ff007431 */ /* 0x004fe400000001ff */
[----:B------:R-:W-:Y:S03]  /*46a0*/  IMAD.MOV.U32 R110, RZ, RZ, 0x1 ;  /* 0x00000001ff6e7424 */ /* 0x000fe600078e00ff */
[----:B------:R-:W-:Y:S05]  /*46b0*/  PLOP3.LUT P0, PT, PT, PT, UP0, 0x80, 0x8 ;  /* 0x000000000008781c */ /* 0x000fea0003f0f008 */
[----:B------:R-:W2:Y:S01]  /*46c0*/  @UP0 LDCU.64 UR6, c[0x0][0x888] ;  /* 0x00011100ff0607ac */ /* 0x000ea20008000a00 */
[----:B------:R-:W-:Y:S07]  /*46d0*/  @UP0 UIMAD UR8, UR60, UR22, URZ ;  /* 0x000000163c0802a4 */ /* 0x000fee000f8e02ff */
[----:B------:R-:W-:Y:S01]  /*46e0*/  @!P0 PRMT R110, R0, 0x7610, R110 ;  /* 0x00007610006e8816 */ /* 0x000fe2000000006e */
[----:B--2---:R-:W-:Y:S06]  /*46f0*/  @UP0 UIMAD.WIDE UR6, UR8, 0x4, UR6 ;  /* 0x00000004080608a5 */ /* 0x004fec000f8e0206 */
[----:B------:R-:W-:Y:S01]  /*4700*/  IMAD.U32 R8, RZ, RZ, UR6 ;  /* 0x00000006ff087e24 */ /* 0x000fe2000f8e00ff */
[----:B------:R-:W-:Y:S04]  /*4710*/  MOV R9, UR7 ;  /* 0x0000000700097c02 */ /* 0x000fe80008000f00 */
[----:B------:R-:W2:Y:S01]  /*4720*/  @!UP0 LDCU UR6, c[0x0][0x880] ;  /* 0x00011000ff0687ac */ /* 0x000ea20008000800 */
[----:B-----5:R3:W5:Y:S02]  /*4730*/  @P0 LDG.E R67, desc[UR46][R8.64] ;  /* 0x0000002e08430981 */ /* 0x020764000c1e1900 */
[----:B--23--:R-:W-:Y:S07]  /*4740*/  @!P0 IMAD.U32 R67, RZ, RZ, UR6 ;  /* 0x00000006ff438e24 */ /* 0x00cfee000f8e00ff */
.L_x_70:
[----:B-----5:R-:W-:Y:S01]  /*4750*/  @!P3 FSETP.EQ.AND P2, PT, R67, RZ, PT ;  /* 0x000000ff4300b20b */ /* 0x020fe20003f42000 */
[----:B------:R-:W-:Y:S01]  /*4760*/  @!UPT UIADD3 URZ, UPT, UPT, URZ, URZ, URZ ;  /* 0x000000fffffff290 */ /* 0x000fe2000fffe0ff */
[----:B------:R-:W-:Y:S11]  /*4770*/  @!P3 BRA `(.L_x_71) ;  /* 0x000000000014b947 */ /* 0x000ff60003800000 */
[----:B------:R-:W-:Y:S02]  /*4780*/  LOP3.LUT P0, RZ, R110, 0xff, RZ, 0xc0, !PT ;  /* 0x000000ff6eff7812 */ /* 0x000fe4000780c0ff */
[----:B------:R-:W-:Y:S04]  /*4790*/  PLOP3.LUT P2, PT, PT, PT, UP0, 0x80, 0x8 ;  /* 0x000000000008781c */ /* 0x000fe80003f4f008 */
[----:B------:R-:W-:Y:S07]  /*47a0*/  PLOP3.LUT P2, PT, P2, PT, PT, 0x8, 0x80 ;  /* 0x000000000080781c */ /* 0x000fee000174e170 */
[----:B------:R-:W-:Y:S11]  /*47b0*/  @P0 FSETP.EQ.AND P2, PT, R67, RZ, PT ;  /* 0x000000ff4300020b */ /* 0x000ff60003f42000 */
[----:B------:R-:W-:Y:S02]  /*47c0*/  @!UPT UIADD3 URZ, UPT, UPT, URZ, URZ, URZ ;  /* 0x000000fffffff290 */ /* 0x000fe4000fffe0ff */
.L_x_71:
[----:B------:R-:W3:Y:S01]  /*47d0*/  LDC.64 R8, c[0x0][0xb10] ;  /* 0x0002c400ff087b82 */ /* 0x000ee20000000a00 */
[----:B------:R-:W-:Y:S01]  /*47e0*/  ULEA UR13, UR5, UR4, 0x3 ;  /* 0x00000004050d7291 */ /* 0x000fe2000f8e18ff */
[----:B------:R-:W-:Y:S01]  /*47f0*/  SHF.L.U32 R30, R27, 0x1f, RZ ;  /* 0x0000001f1b1e7819 */ /* 0x000fe200000006ff */
[----:B------:R-:W-:Y:S01]  /*4800*/  VIADD R26, R26, 0x1 ;  /* 0x000000011a1a7836 */ /* 0x000fe20000000000 */
[----:B------:R-:W-:Y:S04]  /*4810*/  @P4 SHF.R.U32.HI R24, RZ, 0x10, R17 ;  /* 0x00000010ff184819 */ /* 0x000fe80000011611 */
[----:B------:R-:W5:Y:S02]  /*4820*/  LDC.64 R12, c[0x0][0xb18] ;  /* 0x0002c600ff0c7b82 */ /* 0x000f640000000a00 */
[----:B------:R-:W1:Y:S01]  /*4830*/  SYNCS.PHASECHK.TRANS64.TRYWAIT P5, [UR13+0x30], R30 ;  /* 0x0000301eff0075a7 */ /* 0x000e6200080a110d */
[C---:B---3--:R-:W-:Y:S05]  /*4840*/  @!P1 IMAD.HI.U32 R8, R11.reuse, R8, RZ ;  /* 0x000000080b089227 */ /* 0x048fea00078e00ff */
[----:B--2---:R-:W2:Y:S01]  /*4850*/  @!P1 LDC R0, c[0x0][0xb20] ;  /* 0x0002c800ff009b82 */ /* 0x004ea20000000800 */
[----:B------:R-:W-:Y:S01]  /*4860*/  @!P1 SHF.R.U32.HI R8, RZ, R9, R8 ;  /* 0x00000009ff089219 */ /* 0x000fe20000011608 */
[----:B-----5:R-:W-:Y:S01]  /*4870*/  @!P1 IMAD.HI.U32 R13, R10, R13, RZ ;  /* 0x0000000d0a0d9227 */ /* 0x020fe200078e00ff */
[----:B------:R-:W-:Y:S05]  /*4880*/  @!P1 ISETP.NE.AND P0, PT, R12, 0x1, PT ;  /* 0x000000010c00980c */ /* 0x000fea0003f05270 */
[----:B------:R-:W3:Y:S01]  /*4890*/  @!P1 LDC R2, c[0x0][0xb0c] ;  /* 0x0002c300ff029b82 */ /* 0x000ee20000000800 */
[----:B--2---:R-:W-:Y:S02]  /*48a0*/  @!P1 SHF.R.U32.HI R0, RZ, R0, R13 ;  /* 0x00000000ff009219 */ /* 0x004fe4000001160d */
[----:B---3--:R-:W-:Y:S02]  /*48b0*/  @!P1 ISETP.NE.AND P3, PT, R2, 0x1, PT ;  /* 0x000000010200980c */ /* 0x008fe40003f65270 */
[----:B------:R-:W-:Y:S02]  /*48c0*/  @!P1 SEL R9, R10, R0, !P0 ;  /* 0x000000000a099207 */ /* 0x000fe40004000000 */
[----:B------:R-:W-:Y:S02]  /*48d0*/  ELECT P0, URZ, PT ;  /* 0x0000000000ff782f */ /* 0x000fe40003800000 */
[----:B------:R-:W-:Y:S05]  /*48e0*/  @!P1 SEL R8, R11, R8, !P3 ;  /* 0x000000080b089207 */ /* 0x000fea0005800000 */
[----:B------:R-:W-:Y:S02]  /*48f0*/  @!P1 IMAD.IADD R0, R9, 0x1, -R8 ;  /* 0x0000000109009824 */ /* 0x000fe400078e0a08 */
[----:B------:R-:W-:Y:S02]  /*4900*/  @!P1 IMAD.IADD R8, R8, 0x1, -R9 ;  /* 0x0000000108089824 */ /* 0x000fe400078e0a09 */
[----:B------:R-:W-:Y:S02]  /*4910*/  @!P1 IMAD R11, R0, R2, R11 ;  /* 0x00000002000b9224 */ /* 0x000fe400078e020b */
[----:B------:R-:W-:Y:S01]  /*4920*/  @!P1 IMAD R10, R8, R12, R10 ;  /* 0x0000000c080a9224 */ /* 0x000fe200078e020a */
[----:B-1----:R-:W-:Y:S06]  /*4930*/  @!P5 BRA `(.L_x_72) ;  /* 0x0000003000d8d947 */ /* 0x002fec0003800000 */
.L_x_130:
[----:B------:R-:W-:Y:S01]  /*4940*/  UIADD3 UR41, UPT, UPT, UR13, 0x20, URZ ;  /* 0x000000200d297890 */ /* 0x000fe2000fffe0ff */
[----:B------:R-:W-:Y:S01]  /*4950*/  PLOP3.LUT P0, PT, P2, P0, PT, 0xf2, 0x2f ;  /* 0x00000000002f781c */ /* 0x000fe20001701e72 */
[----:B------:R-:W-:Y:S01]  /*4960*/  UMOV UR30, 0x0 ;  /* 0x00000000001e7882 */ /* 0x000fe20000000000 */
[----:B------:R-:W-:Y:S01]  /*4970*/  UMOV UR31, 0x10000000 ;  /* 0x10000000001f7882 */ /* 0x000fe20000000000 */
[----:B------:R-:W-:Y:S01]  /*4980*/  UPRMT UR14, UR37, 0x654, UR41 ;  /* 0x00000654250e7896 */ /* 0x000fe20008000029 */
[----:B------:R-:W-:Y:S01]  /*4990*/  UMOV UR44, UR60 ;  /* 0x0000003c002c7c82 */ /* 0x000fe20008000000 */
[----:B------:R-:W-:Y:S01]  /*49a0*/  UMOV UR36, UR60 ;  /* 0x0000003c00247c82 */ /* 0x000fe20008000000 */
[----:B------:R-:W-:Y:S01]  /*49b0*/  UMOV UR33, UR41 ;  /* 0x0000002900217c82 */ /* 0x000fe20008000000 */
[----:B------:R-:W-:Y:S01]  /*49c0*/  UMOV UR28, UR60 ;  /* 0x0000003c001c7c82 */ /* 0x000fe20008000000 */
[----:B------:R-:W-:Y:S01]  /*49d0*/  UMOV UR25, UR41 ;  /* 0x0000002900197c82 */ /* 0x000fe20008000000 */
[----:B------:R-:W-:Y:S01]  /*49e0*/  UMOV UR20, UR60 ;  /* 0x0000003c00147c82 */ /* 0x000fe20008000000 */
[----:B------:R-:W-:Y:S01]  /*49f0*/  UMOV UR17, UR41 ;  /* 0x0000002900117c82 */ /* 0x000fe20008000000 */
[----:B------:R-:W-:Y:S02]  /*4a00*/  UMOV UR12, UR60 ;  /* 0x0000003c000c7c82 */ /* 0x000fe40008000000 */
[----:B------:R-:W-:Y:S01]  /*4a10*/  @!P0 IADD3 R2, P2, PT, R28, 0x580, RZ ;  /* 0x000005801c028810 */ /* 0x000fe20007f5e0ff */
[----:B------:R-:W-:Y:S01]  /*4a20*/  @!P0 IMAD R108, R108, 0x50, RZ ;  /* 0x000000506c6c8824 */ /* 0x000fe200078e02ff */
[----:B------:R-:W-:Y:S01]  /*4a30*/  VOTEU.ALL UP1, P0 ;  /* 0x0000000000ff7886 */ /* 0x000fe20000020000 */
[----:B------:R-:W-:Y:S01]  /*4a40*/  VOTEU.ALL UP3, P0 ;  /* 0x0000000000ff7886 */ /* 0x000fe20000060000 */
[----:B------:R-:W-:Y:S01]  /*4a50*/  @!P0 R2UR UR7, R2 ;  /* 0x00000000020782ca */ /* 0x000fe200000e0000 */
[----:B-1----:R-:W-:Y:S01]  /*4a60*/  @!P0 IMAD.X R0, RZ, RZ, R29, P2 ;  /* 0x000000ffff008224 */ /* 0x002fe200010e061d */
[----:B------:R-:W-:Y:S01]  /*4a70*/  VOTEU.ALL UP4, P0 ;  /* 0x0000000000ff7886 */ /* 0x000fe20000080000 */
[----:B------:R-:W-:Y:S01]  /*4a80*/  @!P0 IMAD.SHL.U32 R109, R109, 0x40, RZ ;  /* 0x000000406d6d8824 */ /* 0x000fe200078e00ff */
[----:B------:R-:W-:Y:S01]  /*4a90*/  @!P0 R2UR UR42, R108 ;  /* 0x000000006c2a82ca */ /* 0x000fe200000e0000 */
[----:B------:R-:W-:Y:S01]  /*4aa0*/  VOTEU.ALL UP2, P0 ;  /* 0x0000000000ff7886 */ /* 0x000fe20000040000 */
[----:B------:R-:W-:Y:S01]  /*4ab0*/  @!P0 R2UR UR6, R0 ;  /* 0x00000000000682ca */ /* 0x000fe200000e0000 */
[----:B------:R-:W-:Y:S01]  /*4ac0*/  @!UP4 UIMAD UR8, UR5, 0x2800, UR4 ;  /* 0x000028000508c8a4 */ /* 0x000fe2000f8e0204 */
[----:B------:R-:W-:Y:S01]  /*4ad0*/  @!P0 R2UR UR43, R109 ;  /* 0x000000006d2b82ca */ /* 0x000fe200000e0000 */
[----:B------:R-:W-:Y:S01]  /*4ae0*/  UMOV UR9, UR41 ;  /* 0x0000002900097c82 */ /* 0x000fe20008000000 */
[----:B------:R-:W-:Y:S01]  /*4af0*/  UIADD3 UR5, UPT, UPT, UR5, 0x1, URZ ;  /* 0x0000000105057890 */ /* 0x000fe2000fffe0ff */
[----:B------:R-:W-:Y:S01]  /*4b00*/  @P4 R2UR UR60, R24 ;  /* 0x00000000183c42ca */ /* 0x000fe200000e0000 */
[----:B------:R-:W-:Y:S01]  /*4b10*/  @!UP4 UIADD3 UR40, UPT, UPT, UR8, 0x200, URZ ;  /* 0x000002000828c890 */ /* 0x000fe2000fffe0ff */
[----:B------:R-:W-:Y:S01]  /*4b20*/  IMAD.U32 R8, RZ, RZ, UR7 ;  /* 0x00000007ff087e24 */ /* 0x000fe2000f8e00ff */
[----:B------:R-:W-:Y:S01]  /*4b30*/  @!UP4 UIADD3 UR32, UPT, UPT, UR8, 0xa00, URZ ;  /* 0x00000a000820c890 */ /* 0x000fe2000fffe0ff */
[----:B------:R-:W-:Y:S01]  /*4b40*/  IMAD.IADD R108, R10, 0x1, R106 ;  /* 0x000000010a6c7824 */ /* 0x000fe200078e026a */
[----:B------:R-:W-:Y:S01]  /*4b50*/  @!UP4 UIADD3 UR24, UPT, UPT, UR8, 0x1200, URZ ;  /* 0x000012000818c890 */ /* 0x000fe2000fffe0ff */
[----:B------:R-:W-:Y:S01]  /*4b60*/  IMAD.IADD R109, R11, 0x1, R107 ;  /* 0x000000010b6d7824 */ /* 0x000fe200078e026b */
[----:B------:R-:W-:Y:S01]  /*4b70*/  @!UP4 UIADD3 UR34, UPT, UPT, UR42, 0x10, URZ ;  /* 0x000000102a22c890 */ /* 0x000fe2000fffe0ff */
[----:B------:R-:W-:Y:S01]  /*4b80*/  IMAD.U32 R9, RZ, RZ, UR6 ;  /* 0x00000006ff097e24 */ /* 0x000fe2000f8e00ff */
[----:B------:R-:W-:Y:S01]  /*4b90*/  @!P0 R2UR UR6, R8 ;  /* 0x00000000080682ca */ /* 0x000fe200000e0000 */
[----:B------:R-:W-:Y:S01]  /*4ba0*/  UMOV UR35, UR43 ;  /* 0x0000002b00237c82 */ /* 0x000fe20008000000 */
[----:B------:R-:W-:Y:S02]  /*4bb0*/  @!UP4 UIADD3 UR26, UPT, UPT, UR42, 0x20, URZ ;  /* 0x000000202a1ac890 */ /* 0x000fe4000fffe0ff */
[----:B------:R-:W-:Y:S01]  /*4bc0*/  @!P0 R2UR UR7, R9 ;  /* 0x00000000090782ca */ /* 0x000fe200000e0000 */
[----:B------:R-:W-:Y:S01]  /*4bd0*/  UMOV UR27, UR43 ;  /* 0x0000002b001b7c82 */ /* 0x000fe20008000000 */
[----:B------:R-:W-:Y:S02]  /*4be0*/  @!UP4 UIADD3 UR18, UPT, UPT, UR42, 0x30, URZ ;  /* 0x000000302a12c890 */ /* 0x000fe4000fffe0ff */
[----:B------:R-:W-:Y:S01]  /*4bf0*/  @!UP4 UIADD3 UR16, UPT, UPT, UR8, 0x1a00, URZ ;  /* 0x00001a000810c890 */ /* 0x000fe2000fffe0ff */
[----:B------:R-:W-:Y:S01]  /*4c00*/  UMOV UR19, UR43 ;  /* 0x0000002b00137c82 */ /* 0x000fe20008000000 */
[----:B------:R-:W-:Y:S02]  /*4c10*/  @!UP4 UIADD3 UR10, UPT, UPT, UR42, 0x40, URZ ;  /* 0x000000402a0ac890 */ /* 0x000fe4000fffe0ff */
[----:B------:R-:W-:Y:S01]  /*4c20*/  @!UP4 UIADD3 UR8, UPT, UPT, UR8, 0x2200, URZ ;  /* 0x000022000808c890 */ /* 0x000fe2000fffe0ff */
[----:B------:R-:W-:Y:S04]  /*4c30*/  UMOV UR11, UR43 ;  /* 0x0000002b000b7c82 */ /* 0x000fe80008000000 */
[----:B------:R-:W-:Y:S01]  /*4c40*/  @!UP1 UTMALDG.3D [UR40], [UR6], desc[UR30] ;  /* 0x00001e28060095b4 */ /* 0x000fe20008011000 */
[----:B------:R-:W-:Y:S01]  /*4c50*/  VOTEU.ALL UP1, P0 ;  /* 0x0000000000ff7886 */ /* 0x000fe20000020000 */
[----:B------:R-:W-:Y:S01]  /*4c60*/  @!UP3 UTMALDG.3D [UR32], [UR6], desc[UR30] ;  /* 0x00001e200600b5b4 */ /* 0x000fe20008011000 */
[----:B------:R-:W-:Y:S01]  /*4c70*/  @!UP2 UTMALDG.3D [UR24], [UR6], desc[UR30] ;  /* 0x00001e180600a5b4 */ /* 0x000fe20008011000 */
[----:B------:R-:W-:Y:S02]  /*4c80*/  VOTEU.ALL UP2, P0 ;  /* 0x0000000000ff7886 */ /* 0x000fe40000040000 */
[----:B------:R-:W-:Y:S01]  /*4c90*/  @!UP1 UTMALDG.3D [UR16], [UR6], desc[UR30] ;  /* 0x00001e10060095b4 */ /* 0x000fe20008011000 */
[----:B------:R-:W-:Y:S04]  /*4ca0*/  UISETP.NE.AND UP1, UPT, UR5, 0x2, UPT ;  /* 0x000000020500788c */ /* 0x000fe8000bf25270 */
[----:B------:R-:W-:Y:S01]  /*4cb0*/  USEL UR5, UR5, URZ, UP1 ;  /* 0x000000ff05057287 */ /* 0x000fe20008800000 */
[----:B------:R1:W-:Y:S01]  /*4cc0*/  @!UP2 UTMALDG.3D [UR8], [UR6], desc[UR30] ;  /* 0x00001e080600a5b4 */ /* 0x0003e20008011000 */
[----:B------:R2:W-:Y:S01]  /*4cd0*/  @!P0 SYNCS.ARRIVE.TRANS64.RED.A0TR RZ, [UR13+0x20], R23 ;  /* 0x00002017ffff89a7 */ /* 0x0005e2000830040d */
[C---:B------:R-:W-:Y:S04]  /*4ce0*/  ISETP.NE.AND P0, PT, R26.reuse, 0x2, PT ;  /* 0x000000021a00780c */ /* 0x040fe80003f05270 */
[----:B------:R-:W-:Y:S02]  /*4cf0*/  SEL R0, RZ, 0x1, P0 ;  /* 0x00000001ff007807 */ /* 0x000fe40000000000 */
[----:B------:R-:W-:Y:S02]  /*4d00*/  SEL R26, R26, RZ, P0 ;  /* 0x000000ff1a1a7207 */ /* 0x000fe40000000000 */
[----:B------:R-:W-:Y:S01]  /*4d10*/  LOP3.LUT R25, R25, R0, RZ, 0x3c, !PT ;  /* 0x0000000019197212 */ /* 0x000fe200078e3cff */
[----:B------:R-:W-:Y:S01]  /*4d20*/  SYNCS.ARRIVE.TRANS64.RED.A1T0 RZ, [UR14], RZ ;  /* 0x000000ffffff79a7 */ /* 0x000fe2000810040e */
[----:B-1----:R-:W-:Y:S02]  /*4d30*/  USEL UR6, URZ, 0x1, UP1 ;  /* 0x00000001ff067887 */ /* 0x002fe40008800000 */
[----:B------:R-:W-:Y:S04]  /*4d40*/  UPLOP3.LUT UP1, UPT, UPT, UPT, UPT, 0x80, 0x8 ;  /* 0x000000000008789c */ /* 0x000fe80003f2f070 */
[----:B------:R-:W-:Y:S01]  /*4d50*/  LOP3.LUT R27, R27, UR6, RZ, 0x3c, !PT ;  /* 0x000000061b1b7c12 */ /* 0x000fe2000f8e3cff */
[----:B------:R-:W-:Y:S06]  /*4d60*/  @P4 BRA `(.L_x_73) ;  /* 0xfffffff4002c4947 */ /* 0x000fec000383ffff */
[----:B------:R-:W-:Y:S01]  /*4d70*/  UIADD3 UR6, UPT, UPT, UR4, 0x30, URZ ;  /* 0x0000003004067890 */ /* 0x000fe2000fffe0ff */
[----:B------:R-:W-:-:S03]  /*4d80*/  SHF.L.U32 R2, R27, 0x1f, RZ ;  /* 0x0000001f1b027819 */ /* 0x000fc600000006ff */
[----:B------:R-:W-:-:S09]  /*4d90*/  ULEA UR4, UR5, UR6, 0x3 ;  /* 0x0000000605047291 */ /* 0x000fd2000f8e18ff */
[----:B------:R-:W1:Y:S02]  /*4da0*/  SYNCS.PHASECHK.TRANS64.TRYWAIT P0, [UR4], R2 ;  /* 0x00000002ff0075a7 */ /* 0x000e640008001104 */
[----:B-1----:R-:W-:Y:S05]  /*4db0*/  @!P0 BRA `(.L_x_74) ;  /* 0x0000002c00d08947 */ /* 0x002fea0003800000 */
.L_x_132:
[----:B------:R-:W-:-:S04]  /*4dc0*/  UIADD3 UR4, UPT, UPT, UR5, 0x1, URZ ;  /* 0x0000000105047890 */ /* 0x000fc8000fffe0ff */
[----:B------:R-:W-:-:S04]  /*4dd0*/  UISETP.NE.AND UP0, UPT, UR4, 0x2, UPT ;  /* 0x000000020400788c */ /* 0x000fc8000bf05270 */
[----:B------:R-:W-:Y:S02]  /*4de0*/  USEL UR5, URZ, 0x1, UP0 ;  /* 0x00000001ff057887 */ /* 0x000fe40008000000 */
[----:B------:R-:W-:-:S04]  /*4df0*/  USEL UR4, UR4, URZ, UP0 ;  /* 0x000000ff04047287 */ /* 0x000fc80008000000 */
[----:B------:R-:W-:Y:S01]  /*4e00*/  ULEA UR4, UR4, UR6, 0x3 ;  /* 0x0000000604047291 */ /* 0x000fe2000f8e18ff */
[----:B-1----:R-:W-:-:S04]  /*4e10*/  LOP3.LUT R2, R27, UR5, RZ, 0x3c, !PT ;  /* 0x000000051b027c12 */ /* 0x002fc8000f8e3cff */
[----:B------:R-:W-:Y:S01]  /*4e20*/  SHF.L.U32 R2, R2, 0x1f, RZ ;  /* 0x0000001f02027819 */ /* 0x000fe200000006ff */
[----:B------:R-:W-:-:S07]  /*4e30*/  IMAD.U32 R0, RZ, RZ, UR4 ;  /* 0x00000004ff007e24 */ /* 0x000fce000f8e00ff */
.L_x_75:
[----:B-1----:R1:W3:Y:S02]  /*4e40*/  SYNCS.PHASECHK.TRANS64.TRYWAIT P0, [R0+URZ], R2 ;  /* 0x00000002000075a7 */ /* 0x0022e400080011ff */
[----:B---3--:R-:W-:Y:S05]  /*4e50*/  @!P0 NANOSLEEP.SYNCS 0x989680 ;  /* 0x009896800000895d */ /* 0x008fea0003900000 */
[----:B------:R-:W3:Y:S02]  /*4e60*/  @!P0 SYNCS.PHASECHK.TRANS64 P0, [R0+URZ], R2 ;  /* 0x00000002000085a7 */ /* 0x000ee400080010ff */
[----:B---3--:R-:W-:Y:S05]  /*4e70*/  @P0 EXIT ;  /* 0x000000000000094d */ /* 0x008fea0003800000 */
[----:B------:R-:W-:Y:S05]  /*4e80*/  BRA `(.L_x_75) ;  /* 0xfffffffc00ec7947 */ /* 0x000fea000383ffff */
.L_x_65:
[----:B------:R-:W-:-:S06]  /*4e90*/  UISETP.GE.AND UP1, UPT, UR10, 0x4, UPT ;  /* 0x000000040a00788c */ /* 0x000fcc000bf26270 */
[----:B------:R-:W-:-:S13]  /*4ea0*/  PLOP3.LUT P0, PT, PT, PT, UP1, 0x80, 0x8 ;  /* 0x000000000008781c */ /* 0x000fda0003f0f018 */
[----:B------:R-:W-:Y:S05]  /*4eb0*/  @!P0 EXIT ;  /* 0x000000000000894d */ /* 0x000fea0003800000 */
[----:B------:R-:W-:Y:S01]  /*4ec0*/  BAR.SYNC.DEFER_BLOCKING 0x6, 0xa0 ;  /* 0x0182800000007b1d */ /* 0x000fe20000010000 */
[C---:B------:R-:W-:Y:S01]  /*4ed0*/  IMAD.SHL.U32 R3, R121.reuse, 0x10, RZ ;  /* 0x0000001079037824 */ /* 0x040fe200078e00ff */
[----:B------:R-:W-:Y:S01]  /*4ee0*/  SHF.R.U32.HI R4, RZ, 0x1, R121 ;  /* 0x00000001ff047819 */ /* 0x000fe20000011679 */
[C---:B------:R-:W-:Y:S01]  /*4ef0*/  IMAD.SHL.U32 R2, R121.reuse, 0x8, RZ ;  /* 0x0000000879027824 */ /* 0x040fe200078e00ff */
[----:B------:R-:W-:Y:S01]  /*4f00*/  CS2R R118, SRZ ;  /* 0x0000000000767805 */ /* 0x000fe2000001ff00 */
[----:B------:R-:W-:Y:S01]  /*4f10*/  IMAD.U32 R16, R121, 0x10000, RZ ;  /* 0x0001000079107824 */ /* 0x000fe200078e00ff */
[----:B------:R-:W-:Y:S02]  /*4f20*/  UMOV UR36, 0x400 ;  /* 0x0000040000247882 */ /* 0x000fe40000000000 */
[----:B------:R-:W1:Y:S01]  /*4f30*/  LDC R113, c[0x0][0x370] ;  /* 0x0000dc00ff717b82 */ /* 0x000e620000000800 */
[----:B------:R-:W-:Y:S01]  /*4f40*/  ULEA UR36, UR37, UR36, 0x18 ;  /* 0x0000002425247291 */ /* 0x000fe2000f8ec0ff */
[----:B------:R-:W-:Y:S01]  /*4f50*/  LOP3.LUT R5, R3, 0x40, RZ, 0xc0, !PT ;  /* 0x0000004003057812 */ /* 0x000fe200078ec0ff */
[----:B------:R-:W-:Y:S01]  /*4f60*/  IMAD.SHL.U32 R114, R121, 0x2, RZ ;  /* 0x0000000279727824 */ /* 0x000fe200078e00ff */
[----:B------:R-:W-:Y:S01]  /*4f70*/  LOP3.LUT R2, R2, 0x300, RZ, 0xc0, !PT ;  /* 0x0000030002027812 */ /* 0x000fe200078ec0ff */
[----:B------:R-:W-:Y:S01]  /*4f80*/  IMAD.MOV.U32 R120, RZ, RZ, 0x1 ;  /* 0x00000001ff787424 */ /* 0x000fe200078e00ff */
[----:B------:R-:W-:Y:S01]  /*4f90*/  LOP3.LUT R4, R5, 0x8, R4, 0xf8, !PT ;  /* 0x0000000805047812 */ /* 0x000fe200078ef804 */
[----:B------:R-:W-:Y:S01]  /*4fa0*/  IMAD.MOV.U32 R65, RZ, RZ, RZ ;  /* 0x000000ffff417224 */ /* 0x000fe200078e00ff */
[----:B------:R-:W2:Y:S01]  /*4fb0*/  LDC R62, c[0x0][0xb0c] ;  /* 0x0002c300ff3e7b82 */ /* 0x000ea20000000800 */
[--C-:B------:R-:W-:Y:S01]  /*4fc0*/  LOP3.LUT R2, R2, 0x30, R3.reuse, 0xf8, !PT ;  /* 0x0000003002027812 */ /* 0x100fe200078ef803 */
[----:B------:R-:W-:Y:S01]  /*4fd0*/  IMAD.MOV.U32 R123, RZ, RZ, RZ ;  /* 0x000000ffff7b7224 */ /* 0x000fe200078e00ff */
[----:B------:R-:W-:Y:S01]  /*4fe0*/  LOP3.LUT R16, R16, 0x600000, RZ, 0xc0, !PT ;  /* 0x0060000010107812 */ /* 0x000fe200078ec0ff */
[----:B------:R-:W-:Y:S01]  /*4ff0*/  IMAD.MOV.U32 R117, RZ, RZ, RZ ;  /* 0x000000ffff757224 */ /* 0x000fe200078e00ff */
[----:B------:R-:W-:Y:S01]  /*5000*/  LOP3.LUT R114, R4, 0x8, R114, 0x78, !PT ;  /* 0x0000000804727812 */ /* 0x000fe200078e7872 */
[----:B------:R-:W4:Y:S01]  /*5010*/  LDCU.64 UR44, c[0x0][0x348] ;  /* 0x00006900ff2c77ac */ /* 0x000f220008000a00 */
[----:B------:R-:W-:Y:S01]  /*5020*/  LOP3.LUT R2, R2, 0x80, R3, 0xf8, !PT ;  /* 0x0000008002027812 */ /* 0x000fe200078ef803 */
[----:B------:R-:W1:Y:S01]  /*5030*/  LDC R111, c[0x0][0xb20] ;  /* 0x0002c800ff6f7b82 */ /* 0x000e620000000800 */
[----:B------:R-:W3:Y:S01]  /*5040*/  LDS R0, [UR36+0x100] ;  /* 0x00010024ff007984 */ /* 0x000ee20008000800 */
[----:B------:R-:W-:Y:S01]  /*5050*/  LOP3.LUT R121, R121, 0x60, RZ, 0xc0, !PT ;  /* 0x0000006079797812 */ /* 0x000fe200078ec0ff */
[----:B------:R-:W1:Y:S01]  /*5060*/  LDCU.64 UR42, c[0x0][0x888] ;  /* 0x00011100ff2a77ac */ /* 0x000e620008000a00 */
[----:B------:R-:W-:Y:S01]  /*5070*/  LOP3.LUT R114, R2, R114, RZ, 0xfc, !PT ;  /* 0x0000007202727212 */ /* 0x000fe200078efcff */
[----:B------:R-:W-:-:S03]  /*5080*/  UIADD3 UR41, UPT, UPT, UR36, 0x200, URZ ;  /* 0x0000020024297890 */ /* 0x000fc6000fffe0ff */
[----:B------:R-:W1:Y:S01]  /*5090*/  LDC R61, c[0x0][0xb30] ;  /* 0x0002cc00ff3d7b82 */ /* 0x000e620000000800 */
[----:B------:R-:W-:Y:S01]  /*50a0*/  UMOV UR38, URZ ;  /* 0x000000ff00267c82 */ /* 0x000fe20008000000 */
[----:B------:R-:W-:-:S06]  /*50b0*/  UMOV UR39, URZ ;  /* 0x000000ff00277c82 */ /* 0x000fcc0008000000 */
[----:B------:R-:W1:Y:S08]  /*50c0*/  LDC.64 R104, c[0x0][0xb10] ;  /* 0x0002c400ff687b82 */ /* 0x000e700000000a00 */
[----:B------:R-:W1:Y:S08]  /*50d0*/  LDC.64 R58, c[0x0][0xb18] ;  /* 0x0002c600ff3a7b82 */ /* 0x000e700000000a00 */
[----:B------:R-:W1:Y:S08]  /*50e0*/  LDC.64 R100, c[0x0][0x888] ;  /* 0x00022200ff647b82 */ /* 0x000e700000000a00 */
[----:B------:R-:W1:Y:S01]  /*50f0*/  LDC.64 R56, c[0x0][0xb28] ;  /* 0x0002ca00ff387b82 */ /* 0x000e620000000a00 */
[----:B---3--:R-:W-:-:S07]  /*5100*/  IMAD.IADD R16, R0, 0x1, R16 ;  /* 0x0000000100107824 */ /* 0x008fce00078e0210 */
[----:B------:R-:W3:Y:S08]  /*5110*/  LDC.64 R102, c[0x0][0x890] ;  /* 0x00022400ff667b82 */ /* 0x000ef00000000a00 */
[----:B------:R-:W1:Y:S08]  /*5120*/  LDC.64 R98, c[0x0][0x8b0] ;  /* 0x00022c00ff627b82 */ /* 0x000e700000000a00 */
[----:B------:R-:W1:Y:S08]  /*5130*/  LDC.64 R96, c[0x0][0x8a8] ;  /* 0x00022a00ff607b82 */ /* 0x000e700000000a00 */
[----:B--2-4-:R-:W1:Y:S02]  /*5140*/  LDC R112, c[0x0][0x374] ;  /* 0x0000dd00ff707b82 */ /* 0x014e640000000800 */
.L_x_99:
[C---:B------:R-:W-:Y:S02]  /*5150*/  LEA R0, R123.reuse, UR36, 0x3 ;  /* 0x000000247b007c11 */ /* 0x040fe4000f8e18ff */
[----:B------:R-:W-:Y:S02]  /*5160*/  SHF.L.U32 R2, R118, 0x1f, RZ ;  /* 0x0000001f76027819 */ /* 0x000fe400000006ff */
[----:B------:R-:W-:Y:S02]  /*5170*/  LEA R20, R123, UR36, 0x4 ;  /* 0x000000247b147c11 */ /* 0x000fe4000f8e20ff */
[----:B------:R-:W2:Y:S02]  /*5180*/  SYNCS.PHASECHK.TRANS64.TRYWAIT P0, [R0+URZ+0x50], R2 ;  /* 0x00005002000075a7 */ /* 0x000ea400080011ff */
[----:B--2---:R-:W-:Y:S05]  /*5190*/  @!P0 BRA `(.L_x_76) ;  /* 0x0000002800f08947 */ /* 0x004fea0003800000 */
.L_x_133:
[----:B------:R-:W4:Y:S01]  /*51a0*/  LDC.64 R10, c[0x0][0xb10] ;  /* 0x0002c400ff0a7b82 */ /* 0x000f220000000a00 */
[----:B------:R-:W3:Y:S01]  /*51b0*/  LDS.128 R20, [R20+0xe0] ;  /* 0x0000e00014147984 */ /* 0x000ee20000000c00 */
[----:B-1----:R-:W-:Y:S01]  /*51c0*/  ISETP.NE.AND P1, PT, R61, 0x1, PT ;  /* 0x000000013d00780c */ /* 0x002fe20003f25270 */
[----:B--2---:R-:W-:Y:S01]  /*51d0*/  VIADD R0, R0, 0x60 ;  /* 0x0000006000007836 */ /* 0x004fe20000000000 */
[----:B------:R-:W-:Y:S04]  /*51e0*/  ISETP.GE.AND P0, PT, R60, 0x1, PT ;  /* 0x000000013c00780c */ /* 0x000fe80003f06270 */
[----:B------:R-:W1:Y:S01]  /*51f0*/  LDC.64 R8, c[0x0][0xb18] ;  /* 0x0002c600ff087b82 */ /* 0x000e620000000a00 */
[----:B------:R-:W-:Y:S01]  /*5200*/  PRMT R0, RZ, 0x654, R0 ;  /* 0x00000654ff007816 */ /* 0x000fe20000000000 */
[----:B------:R-:W-:Y:S01]  /*5210*/  @!PT LDS RZ, [RZ] ;  /* 0x00000000fffff984 */ /* 0x000fe20000000800 */
[----:B------:R-:W-:Y:S01]  /*5220*/  @!PT LDS RZ, [RZ] ;  /* 0x00000000fffff984 */ /* 0x000fe20000000800 */
[----:B------:R-:W-:Y:S01]  /*5230*/  @!PT LDS RZ, [RZ] ;  /* 0x00000000fffff984 */ /* 0x000fe20000000800 */
[----:B------:R-:W-:Y:S01]  /*5240*/  @!PT LDS RZ, [RZ] ;  /* 0x00000000fffff984 */ /* 0x000fe20000000800 */
[----:B------:R2:W-:Y:S06]  /*5250*/  MEMBAR.ALL.CTA ;  /* 0x0000000000007992 */ /* 0x0005ec0000008000 */
[----:B--2---:R-:W2:Y:S01]  /*5260*/  FENCE.VIEW.ASYNC.S ;  /* 0x00000000000073c6 */ /* 0x004ea20000000000 */
[----:B------:R-:W1:Y:S08]  /*5270*/  @!P1 LDC R12, c[0x0][0xb20] ;  /* 0x0002c800ff0c9b82 */ /* 0x000e700000000800 */
[----:B------:R-:W1:Y:S01]  /*5280*/  @!P1 LDC R7, c[0x0][0xb0c] ;  /* 0x0002c300ff079b82 */ /* 0x000e620000000800 */
[----:B--2---:R2:W-:Y:S01]  /*5290*/  SYNCS.ARRIVE.TRANS64.RED.A1T0 RZ, [R0+URZ], RZ ;  /* 0x000000ff00ff79a7 */ /* 0x0045e200081004ff */
[----:B---3--:R-:W-:Y:S04]  /*52a0*/  LOP3.LUT P4, RZ, R22, 0x1, RZ, 0xc0, !PT ;  /* 0x0000000116ff7812 */ /* 0x008fe8000788c0ff */
[----:B------:R-:W-:Y:S09]  /*52b0*/  P2R R122, PR, RZ, 0x10 ;  /* 0x00000010ff7a7803 */ /* 0x000ff20000000000 */
[----:B------:R-:W-:Y:S02]  /*52c0*/  @P4 MOV R64, R20 ;  /* 0x0000001400404202 */ /* 0x000fe40000000f00 */
[----:B------:R-:W-:Y:S01]  /*52d0*/  @P4 LOP3.LUT R63, R21, 0xffff, RZ, 0xc0, !PT ;  /* 0x0000ffff153f4812 */ /* 0x000fe200078ec0ff */
[----:B--2-4-:R-:W-:Y:S06]  /*52e0*/  @!P0 BRA `(.L_x_77) ;  /* 0x0000000000a48947 */ /* 0x014fec0003800000 */
[----:B------:R-:W-:Y:S01]  /*52f0*/  IMAD.HI.U32 R0, R112, R59, RZ ;  /* 0x0000003b70007227 */ /* 0x000fe200078e00ff */
[----:B------:R-:W-:Y:S02]  /*5300*/  ISETP.NE.AND P0, PT, R58, 0x1, PT ;  /* 0x000000013a00780c */ /* 0x000fe40003f05270 */
[----:B------:R-:W-:Y:S01]  /*5310*/  ISETP.NE.AND P2, PT, R60, 0x1, PT ;  /* 0x000000013c00780c */ /* 0x000fe20003f45270 */
[----:B------:R-:W-:Y:S01]  /*5320*/  IMAD.HI.U32 R4, R113, R104, RZ ;  /* 0x0000006871047227 */ /* 0x000fe200078e00ff */
[----:B------:R-:W-:Y:S02]  /*5330*/  SHF.R.U32.HI R0, RZ, R111, R0 ;  /* 0x0000006fff007219 */ /* 0x000fe40000011600 */
[----:B------:R-:W-:Y:S01]  /*5340*/  ISETP.NE.AND P3, PT, R62, 0x1, PT ;  /* 0x000000013e00780c */ /* 0x000fe20003f65270 */
[----:B------:R-:W-:Y:S01]  /*5350*/  IMAD.HI.U32 R6, R63, R59, RZ ;  /* 0x0000003b3f067227 */ /* 0x000fe200078e00ff */
[-C--:B------:R-:W-:Y:S02]  /*5360*/  SHF.R.U32.HI R4, RZ, R105.reuse, R4 ;  /* 0x00000069ff047219 */ /* 0x080fe40000011604 */
[----:B------:R-:W-:Y:S01]  /*5370*/  SEL R0, R112, R0, !P0 ;  /* 0x0000000070007207 */ /* 0x000fe20004000000 */
[----:B------:R-:W-:Y:S01]  /*5380*/  IMAD.HI.U32 R5, R64, R104, RZ ;  /* 0x0000006840057227 */ /* 0x000fe200078e00ff */
[----:B------:R-:W-:Y:S03]  /*5390*/  SEL R4, R113, R4, !P3 ;  /* 0x0000000471047207 */ /* 0x000fe60005800000 */
[-C--:B------:R-:W-:Y:S01]  /*53a0*/  IMAD.HI.U32 R3, R0, R56.reuse, RZ ;  /* 0x0000003800037227 */ /* 0x080fe200078e00ff */
[----:B------:R-:W-:Y:S03]  /*53b0*/  SHF.R.U32.HI R5, RZ, R105, R5 ;  /* 0x00000069ff057219 */ /* 0x000fe60000011605 */
[----:B------:R-:W-:Y:S01]  /*53c0*/  IMAD.HI.U32 R2, R4, R56, RZ ;  /* 0x0000003804027227 */ /* 0x000fe200078e00ff */
[----:B------:R-:W-:Y:S02]  /*53d0*/  @P2 SHF.R.U32.HI R0, RZ, R57, R3 ;  /* 0x00000039ff002219 */ /* 0x000fe40000011603 */
[----:B------:R-:W-:Y:S02]  /*53e0*/  SHF.R.U32.HI R3, RZ, R111, R6 ;  /* 0x0000006fff037219 */ /* 0x000fe40000011606 */
[----:B------:R-:W-:Y:S01]  /*53f0*/  @P2 SHF.R.U32.HI R4, RZ, R57, R2 ;  /* 0x00000039ff042219 */ /* 0x000fe20000011602 */
[----:B------:R-:W-:Y:S01]  /*5400*/  IMAD R0, R60, R0, RZ ;  /* 0x000000003c007224 */ /* 0x000fe200078e02ff */
[----:B------:R-:W-:Y:S02]  /*5410*/  SEL R3, R63, R3, !P0 ;  /* 0x000000033f037207 */ /* 0x000fe40004000000 */
[----:B------:R-:W-:Y:S01]  /*5420*/  SEL R2, R64, R5, !P3 ;  /* 0x0000000540027207 */ /* 0x000fe20005800000 */
[----:B------:R-:W-:Y:S01]  /*5430*/  IMAD R5, R60, R4, RZ ;  /* 0x000000043c057224 */ /* 0x000fe200078e02ff */
[C---:B------:R-:W-:Y:S01]  /*5440*/  ISETP.GE.AND P0, PT, R3.reuse, R0, PT ;  /* 0x000000000300720c */ /* 0x040fe20003f06270 */
[C---:B------:R-:W-:Y:S03]  /*5450*/  IMAD.HI.U32 R0, R3.reuse, R56, RZ ;  /* 0x0000003803007227 */ /* 0x040fe600078e00ff */
[C---:B------:R-:W-:Y:S02]  /*5460*/  ISETP.GE.OR P0, PT, R2.reuse, R5, P0 ;  /* 0x000000050200720c */ /* 0x040fe40000706670 */
[----:B------:R-:W-:Y:S04]  /*5470*/  SHF.R.U32.HI R0, RZ, R57, R0 ;  /* 0x00000039ff007219 */ /* 0x000fe80000011600 */
[C---:B------:R-:W-:Y:S05]  /*5480*/  SEL R6, R3.reuse, R0, !P2 ;  /* 0x0000000003067207 */ /* 0x040fea0005000000 */
        /* <DEDUP_REMOVED lines=14> */
[----:B------:R-:W-:Y:S07]  /*5570*/  IMAD R63, R3, R58, R63 ;  /* 0x0000003a033f7224 */ /* 0x000fee00078e023f */
.L_x_77:
[----:B------:R-:W-:Y:S01]  /*5580*/  @!P1 IMAD.HI.U32 R0, R64, R10, RZ ;  /* 0x0000000a40009227 */ /* 0x000fe200078e00ff */
[----:B-1----:R-:W-:Y:S01]  /*5590*/  @!P1 ISETP.NE.AND P0, PT, R8, 0x1, PT ;  /* 0x000000010800980c */ /* 0x002fe20003f05270 */
[----:B------:R-:W-:Y:S01]  /*55a0*/  ULOP3.LUT UP0, URZ, UR41, 0x90, URZ, 0xc0, !UPT ;  /* 0x0000009029ff7892 */ /* 0x000fe2000f80c0ff */
[----:B------:R-:W-:Y:S01]  /*55b0*/  @!P1 ISETP.NE.AND P2, PT, R7, 0x1, PT ;  /* 0x000000010700980c */ /* 0x000fe20003f45270 */
[----:B------:R-:W-:Y:S01]  /*55c0*/  @!P1 IMAD.HI.U32 R2, R63, R9, RZ ;  /* 0x000000093f029227 */ /* 0x000fe200078e00ff */
[----:B------:R-:W-:Y:S02]  /*55d0*/  @!P1 SHF.R.U32.HI R0, RZ, R11, R0 ;  /* 0x0000000bff009219 */ /* 0x000fe40000011600 */
[----:B------:R-:W-:Y:S01]  /*55e0*/  @P4 SHF.R.U32.HI R116, RZ, 0x10, R21 ;  /* 0x00000010ff744819 */ /* 0x000fe20000011615 */
[----:B------:R-:W-:Y:S01]  /*55f0*/  VIADD R123, R123, 0x1 ;  /* 0x000000017b7b7836 */ /* 0x000fe20000000000 */
[----:B------:R-:W-:Y:S02]  /*5600*/  @!P1 SHF.R.U32.HI R2, RZ, R12, R2 ;  /* 0x0000000cff029219 */ /* 0x000fe40000011602 */
[----:B------:R-:W-:Y:S02]  /*5610*/  @!P1 SEL R3, R64, R0, !P2 ;  /* 0x0000000040039207 */ /* 0x000fe40005000000 */
[----:B------:R-:W-:Y:S05]  /*5620*/  @!P1 SEL R2, R63, R2, !P0 ;  /* 0x000000023f029207 */ /* 0x000fea0004000000 */
[----:B------:R-:W-:Y:S02]  /*5630*/  @!P1 IMAD.IADD R0, R2, 0x1, -R3 ;  /* 0x0000000102009824 */ /* 0x000fe400078e0a03 */
[----:B------:R-:W-:Y:S02]  /*5640*/  @!P1 IMAD.IADD R2, R3, 0x1, -R2 ;  /* 0x0000000103029824 */ /* 0x000fe400078e0a02 */
[----:B------:R-:W-:Y:S02]  /*5650*/  @!P1 IMAD R64, R0, R7, R64 ;  /* 0x0000000700409224 */ /* 0x000fe400078e0240 */
[----:B------:R-:W-:Y:S01]  /*5660*/  @!P1 IMAD R63, R2, R8, R63 ;  /* 0x00000008023f9224 */ /* 0x000fe200078e023f */
[----:B------:R-:W-:Y:S06]  /*5670*/  BRA.U !UP0, `(.L_x_78) ;  /* 0x00000001087c7547 */ /* 0x000fec000b800000 */
[----:B------:R-:W1:Y:S01]  /*5680*/  LDCU.64 UR8, c[0x4][0x80] ;  /* 0x01001000ff0877ac */ /* 0x000e620008000a00 */
[----:B------:R-:W-:Y:S01]  /*5690*/  MOV R2, 0x0 ;  /* 0x0000000000027802 */ /* 0x000fe20000000f00 */
[----:B------:R-:W-:Y:S02]  /*56a0*/  HFMA2 R12, -RZ, RZ, 0, 5.9604644775390625e-08 ;  /* 0x00000001ff0c7431 */ /* 0x000fe400000001ff */
[----:B------:R-:W-:Y:S01]  /*56b0*/  IMAD.MOV.U32 R8, RZ, RZ, 0x70 ;  /* 0x00000070ff087424 */ /* 0x000fe200078e00ff */
[----:B------:R2:W3:Y:S01]  /*56c0*/  LDC.64 R14, c[0x4][R2] ;  /* 0x01000000020e7b82 */ /* 0x0004e20000000a00 */
[----:B------:R-:W4:Y:S01]  /*56d0*/  LDCU.64 UR6, c[0x4][0x88] ;  /* 0x01001100ff0677ac */ /* 0x000f220008000a00 */
[----:B------:R-:W-:Y:S01]  /*56e0*/  IMAD.MOV.U32 R13, RZ, RZ, RZ ;  /* 0x000000ffff0d7224 */ /* 0x000fe200078e00ff */
[----:B------:R-:W2:Y:S01]  /*56f0*/  LDCU.64 UR4, c[0x4][0x8] ;  /* 0x01000100ff0477ac */ /* 0x000ea20008000a00 */
[----:B-1----:R-:W-:Y:S01]  /*5700*/  MOV R5, UR9 ;  /* 0x0000000900057c02 */ /* 0x002fe20008000f00 */
[----:B------:R-:W-:Y:S01]  /*5710*/  IMAD.U32 R4, RZ, RZ, UR8 ;  /* 0x00000008ff047e24 */ /* 0x000fe2000f8e00ff */
[----:B----4-:R-:W-:Y:S01]  /*5720*/  MOV R7, UR7 ;  /* 0x0000000700077c02 */ /* 0x010fe20008000f00 */
[----:B------:R-:W-:Y:S01]  /*5730*/  IMAD.U32 R6, RZ, RZ, UR6 ;  /* 0x00000006ff067e24 */ /* 0x000fe2000f8e00ff */
[----:B--2---:R-:W-:Y:S01]  /*5740*/  MOV R11, UR5 ;  /* 0x00000005000b7c02 */ /* 0x004fe20008000f00 */
[----:B------:R-:W-:Y:S02]  /*5750*/  IMAD.U32 R10, RZ, RZ, UR4 ;  /* 0x00000004ff0a7e24 */ /* 0x000fe4000f8e00ff */
[----:B------:R-:W-:Y:S07]  /*5760*/  LEPC R20, `(.L_x_79) ;  /* 0x000000001014794e */ /* 0x000fee0000000000 */
[----:B---3-5:R-:W-:Y:S05]  /*5770*/  CALL.ABS.NOINC R14 ;  /* 0x000000000e007343 */ /* 0x028fea0003c00000 */
.L_x_79:
[----:B------:R-:W1:Y:S01]  /*5780*/  LDCU.64 UR8, c[0x4][0x80] ;  /* 0x01001000ff0877ac */ /* 0x000e620008000a00 */
[----:B------:R-:W2:Y:S01]  /*5790*/  LDC.64 R2, c[0x4][R2] ;  /* 0x0100000002027b82 */ /* 0x000ea20000000a00 */
[----:B------:R-:W-:Y:S02]  /*57a0*/  HFMA2 R12, -RZ, RZ, 0, 5.9604644775390625e-08 ;  /* 0x00000001ff0c7431 */ /* 0x000fe400000001ff */
[----:B------:R-:W-:Y:S02]  /*57b0*/  IMAD.MOV.U32 R8, RZ, RZ, 0x70 ;  /* 0x00000070ff087424 */ /* 0x000fe400078e00ff */
[----:B------:R-:W-:Y:S01]  /*57c0*/  IMAD.MOV.U32 R13, RZ, RZ, RZ ;  /* 0x000000ffff0d7224 */ /* 0x000fe200078e00ff */
[----:B------:R-:W3:Y:S01]  /*57d0*/  LDCU.64 UR6, c[0x4][0x88] ;  /* 0x01001100ff0677ac */ /* 0x000ee20008000a00 */
[----:B------:R-:W4:Y:S01]  /*57e0*/  LDCU.64 UR4, c[0x4][0x8] ;  /* 0x01000100ff0477ac */ /* 0x000f220008000a00 */
[----:B-1----:R-:W-:Y:S02]  /*57f0*/  MOV R4, UR8 ;  /* 0x0000000800047c02 */ /* 0x002fe40008000f00 */
[----:B------:R-:W-:Y:S02]  /*5800*/  MOV R5, UR9 ;  /* 0x0000000900057c02 */ /* 0x000fe40008000f00 */
[----:B---3--:R-:W-:Y:S01]  /*5810*/  MOV R7, UR7 ;  /* 0x0000000700077c02 */ /* 0x008fe20008000f00 */
[----:B------:R-:W-:Y:S01]  /*5820*/  IMAD.U32 R6, RZ, RZ, UR6 ;  /* 0x00000006ff067e24 */ /* 0x000fe2000f8e00ff */
[----:B----4-:R-:W-:Y:S01]  /*5830*/  MOV R11, UR5 ;  /* 0x00000005000b7c02 */ /* 0x010fe20008000f00 */
[----:B------:R-:W-:Y:S02]  /*5840*/  IMAD.U32 R10, RZ, RZ, UR4 ;  /* 0x00000004ff0a7e24 */ /* 0x000fe4000f8e00ff */
[----:B------:R-:W-:Y:S07]  /*5850*/  LEPC R20, `(.L_x_78) ;  /* 0x000000001014794e */ /* 0x000fee0000000000 */
[----:B--2---:R-:W-:Y:S05]  /*5860*/  CALL.ABS.NOINC R2 ;  /* 0x0000000002007343 */ /* 0x004fea0003c00000 */
.L_x_78:
[----:B------:R-:W-:Y:S01]  /*5870*/  ISETP.NE.U32.AND P2, PT, R102, RZ, PT ;  /* 0x000000ff6600720c */ /* 0x000fe20003f45070 */
[----:B------:R-:W-:Y:S01]  /*5880*/  UISETP.NE.AND UP1, UPT, UR40, URZ, UPT ;  /* 0x000000ff2800728c */ /* 0x000fe2000bf25270 */
[----:B------:R-:W-:Y:S02]  /*5890*/  ISETP.NE.U32.AND P4, PT, R98, RZ, PT ;  /* 0x000000ff6200720c */ /* 0x000fe40003f85070 */
[----:B------:R-:W-:Y:S02]  /*58a0*/  ISETP.NE.AND.EX P2, PT, R103, RZ, PT, P2 ;  /* 0x000000ff6700720c */ /* 0x000fe40003f45320 */
[----:B------:R-:W-:Y:S02]  /*58b0*/  PLOP3.LUT P1, PT, PT, PT, PT, 0x8, 0x80 ;  /* 0x000000000080781c */ /* 0x000fe40003f2e170 */
[----:B------:R-:W-:Y:S02]  /*58c0*/  PLOP3.LUT P0, PT, PT, PT, UP1, 0x80, 0x8 ;  /* 0x000000000008781c */ /* 0x000fe40003f0f018 */
[----:B------:R-:W-:Y:S02]  /*58d0*/  ISETP.NE.AND.EX P4, PT, R99, RZ, PT, P4 ;  /* 0x000000ff6300720c */ /* 0x000fe40003f85340 */
[----:B------:R-:W1:Y:S09]  /*58e0*/  @UP1 LDCU.64 UR4, c[0x0][0x888] ;  /* 0x00011100ff0417ac */ /* 0x000e720008000a00 */
[----:B------:R-:W-:Y:S01]  /*58f0*/  @P0 PLOP3.LUT P1, PT, P2, PT, PT, 0x80, 0x8 ;  /* 0x000000000008081c */ /* 0x000fe2000172f070 */
[----:B-1----:R-:W-:Y:S04]  /*5900*/  @UP1 UISETP.NE.U32.AND UP0, UPT, UR4, URZ, UPT ;  /* 0x000000ff0400128c */ /* 0x002fe8000bf05070 */
[----:B------:R-:W-:Y:S04]  /*5910*/  @UP1 UISETP.NE.AND.EX UP0, UPT, UR5, URZ, UPT, UP0 ;  /* 0x000000ff0500128c */ /* 0x000fe8000bf05300 */
[----:B------:R-:W-:Y:S01]  /*5920*/  @UP1 USEL UR4, URZ, 0xffffffff, UP0 ;  /* 0xffffffffff041887 */ /* 0x000fe20008000000 */
[----:B------:R-:W-:Y:S11]  /*5930*/  @!P2 BRA `(.L_x_80) ;  /* 0x00000000002ca947 */ /* 0x000ff60003800000 */
[----:B------:R-:W-:Y:S01]  /*5940*/  ISETP.NE.U32.AND P3, PT, R100, RZ, PT ;  /* 0x000000ff6400720c */ /* 0x000fe20003f65070 */
[----:B------:R-:W-:Y:S03]  /*5950*/  IMAD.MOV.U32 R110, RZ, RZ, 0x1 ;  /* 0x00000001ff6e7424 */ /* 0x000fe600078e00ff */
[----:B------:R-:W-:Y:S11]  /*5960*/  ISETP.NE.AND.EX P3, PT, R101, RZ, PT, P3 ;  /* 0x000000ff6500720c */ /* 0x000ff60003f65330 */
[----:B------:R-:W-:Y:S02]  /*5970*/  @!UPT UIADD3 URZ, UPT, UPT, URZ, URZ, URZ ;  /* 0x000000fffffff290 */ /* 0x000fe4000fffe0ff */
[----:B------:R-:W1:Y:S01]  /*5980*/  @P3 LDC.64 R2, c[0x0][0x888] ;  /* 0x00022200ff023b82 */ /* 0x000e620000000a00 */
[----:B------:R-:W-:Y:S04]  /*5990*/  @P3 IMAD R0, R102, UR60, RZ ;  /* 0x0000003c66003c24 */ /* 0x000fe8000f8e02ff */
[----:B-1----:R-:W-:Y:S04]  /*59a0*/  @P3 IMAD.WIDE R2, R0, 0x4, R2 ;  /* 0x0000000400023825 */ /* 0x002fe800078e0202 */
[----:B------:R-:W-:Y:S01]  /*59b0*/  HFMA2 R0, -RZ, RZ, 0, 5.9604644775390625e-08 ;  /* 0x00000001ff007431 */ /* 0x000fe200000001ff */
[----:B-----5:R1:W5:Y:S04]  /*59c0*/  @P3 LDG.E R67, desc[UR46][R2.64] ;  /* 0x0000002e02433981 */ /* 0x020368000c1e1900 */
[----:B------:R-:W-:Y:S01]  /*59d0*/  @!P3 PRMT R110, R0, 0x7610, R110 ;  /* 0x00007610006eb816 */ /* 0x000fe2000000006e */
[----:B-1----:R-:W2:Y:S06]  /*59e0*/  @!P3 LDC R67, c[0x0][0x880] ;  /* 0x00022000ff43bb82 */ /* 0x002eac0000000800 */
.L_x_80:
[----:B------:R-:W-:Y:S05]  /*59f0*/  @!P4 BRA `(.L_x_81) ;  /* 0x000000000020c947 */ /* 0x000fea0003800000 */
[----:B------:R-:W-:Y:S04]  /*5a00*/  ISETP.NE.U32.AND P3, PT, R96, RZ, PT ;  /* 0x000000ff6000720c */ /* 0x000fe80003f65070 */
[----:B------:R-:W-:Y:S11]  /*5a10*/  ISETP.NE.AND.EX P3, PT, R97, RZ, PT, P3 ;  /* 0x000000ff6100720c */ /* 0x000ff60003f65330 */
[----:B------:R-:W-:Y:S02]  /*5a20*/  @!UPT UIADD3 URZ, UPT, UPT, URZ, URZ, URZ ;  /* 0x000000fffffff290 */ /* 0x000fe4000fffe0ff */
[----:B------:R-:W1:Y:S01]  /*5a30*/  @P3 LDC.64 R2, c[0x0][0x8a8] ;  /* 0x00022a00ff023b82 */ /* 0x000e620000000a00 */
[----:B------:R-:W-:Y:S04]  /*5a40*/  @P3 IMAD R0, R98, UR60, RZ ;  /* 0x0000003c62003c24 */ /* 0x000fe8000f8e02ff */
[----:B-1----:R-:W-:Y:S05]  /*5a50*/  @P3 IMAD.WIDE R2, R0, 0x4, R2 ;  /* 0x0000000400023825 */ /* 0x002fea00078e0202 */
[----:B-----5:R1:W5:Y:S02]  /*5a60*/  @P3 LDG.E R66, desc[UR46][R2.64] ;  /* 0x0000002e02423981 */ /* 0x020364000c1e1900 */
[----:B-1----:R-:W3:Y:S02]  /*5a70*/  @!P3 LDC R66, c[0x0][0x8a0] ;  /* 0x00022800ff42bb82 */ /* 0x002ee40000000800 */
.L_x_81:
[----:B--2--5:R-:W-:Y:S01]  /*5a80*/  @P0 FSETP.NEU.AND P4, PT, R67, RZ, PT ;  /* 0x000000ff4300020b */ /* 0x024fe20003f8d000 */
[----:B------:R-:W-:Y:S01]  /*5a90*/  IMAD.U32 R0, RZ, RZ, UR4 ;  /* 0x00000004ff007e24 */ /* 0x000fe2000f8e00ff */
[----:B------:R-:W-:Y:S01]  /*5aa0*/  @P0 LOP3.LUT P3, RZ, R110, 0xff, RZ, 0xc0, !PT ;  /* 0x000000ff6eff0812 */ /* 0x000fe2000786c0ff */
[----:B------:R-:W-:Y:S01]  /*5ab0*/  BSSY B1, `(.L_x_82) ;  /* 0x000003e000017945 */ /* 0x000fe20003800000 */
[----:B------:R-:W-:Y:S02]  /*5ac0*/  @P0 SEL R2, RZ, 0xffffffff, P4 ;  /* 0xffffffffff020807 */ /* 0x000fe40002000000 */
[----:B------:R-:W-:Y:S02]  /*5ad0*/  CS2R R94, SRZ ;  /* 0x00000000005e7805 */ /* 0x000fe4000001ff00 */
[----:B------:R-:W-:Y:S02]  /*5ae0*/  LEA R17, R65, UR36, 0x3 ;  /* 0x0000002441117c11 */ /* 0x000fe4000f8e18ff */
[----:B------:R-:W-:Y:S02]  /*5af0*/  CS2R R92, SRZ ;  /* 0x00000000005c7805 */ /* 0x000fe4000001ff00 */
[----:B------:R-:W-:Y:S01]  /*5b00*/  @P1 SEL R2, R0, R2, !P3 ;  /* 0x0000000200021207 */ /* 0x000fe20005800000 */
[----:B------:R-:W-:Y:S01]  /*5b10*/  IMAD.U32 R0, RZ, RZ, UR38 ;  /* 0x00000026ff007e24 */ /* 0x000fe2000f8e00ff */
[----:B------:R-:W-:Y:S02]  /*5b20*/  PLOP3.LUT P4, PT, PT, PT, PT, 0x8, 0x80 ;  /* 0x000000000080781c */ /* 0x000fe40003f8e170 */
[----:B------:R-:W-:Y:S02]  /*5b30*/  CS2R R86, SRZ ;  /* 0x0000000000567805 */ /* 0x000fe4000001ff00 */
[----:B------:R-:W-:Y:S02]  /*5b40*/  @P0 LOP3.LUT R2, R2, 0x1, RZ, 0xc0, !PT ;  /* 0x0000000102020812 */ /* 0x000fe400078ec0ff */
[----:B------:R-:W-:Y:S02]  /*5b50*/  CS2R R84, SRZ ;  /* 0x0000000000547805 */ /* 0x000fe4000001ff00 */
[----:B------:R-:W-:Y:S02]  /*5b60*/  LEA R0, R0, UR36, 0x3 ;  /* 0x0000002400007c11 */ /* 0x000fe4000f8e18ff */
[----:B------:R-:W-:Y:S02]  /*5b70*/  CS2R R78, SRZ ;  /* 0x00000000004e7805 */ /* 0x000fe4000001ff00 */
[----:B------:R-:W-:Y:S02]  /*5b80*/  ISETP.NE.U32.OR P5, PT, R2, 0x1, !P0 ;  /* 0x000000010200780c */ /* 0x000fe400047a5470 */
[----:B------:R-:W-:Y:S02]  /*5b90*/  CS2R R76, SRZ ;  /* 0x00000000004c7805 */ /* 0x000fe4000001ff00 */
[----:B------:R-:W-:Y:S02]  /*5ba0*/  LOP3.LUT R2, R120, 0x1, RZ, 0x3c, !PT ;  /* 0x0000000178027812 */ /* 0x000fe400078e3cff */
[----:B------:R-:W-:Y:S02]  /*5bb0*/  CS2R R70, SRZ ;  /* 0x0000000000467805 */ /* 0x000fe4000001ff00 */
[----:B------:R-:W-:Y:S02]  /*5bc0*/  P2R R124, PR, RZ, 0x20 ;  /* 0x00000020ff7c7803 */ /* 0x000fe40000000000 */
[----:B------:R-:W-:Y:S02]  /*5bd0*/  CS2R R68, SRZ ;  /* 0x0000000000447805 */ /* 0x000fe4000001ff00 */
[----:B------:R-:W-:Y:S02]  /*5be0*/  CS2R R74, SRZ ;  /* 0x00000000004a7805 */ /* 0x000fe4000001ff00 */
[----:B------:R-:W-:Y:S02]  /*5bf0*/  CS2R R72, SRZ ;  /* 0x0000000000487805 */ /* 0x000fe4000001ff00 */
[----:B------:R-:W-:Y:S04]  /*5c00*/  @P5 SHF.L.U32 R3, R2, 0x1f, RZ ;  /* 0x0000001f02035819 */ /* 0x000fe800000006ff */
[----:B------:R1:W2:Y:S02]  /*5c10*/  @P5 SYNCS.PHASECHK.TRANS64.TRYWAIT P0, [R0+URZ+0x20], R3 ;  /* 0x00002003000055a7 */ /* 0x0002a400080011ff */
[----:B-1----:R-:W-:Y:S04]  /*5c20*/  SHF.L.U32 R3, R119, 0x1f, RZ ;  /* 0x0000001f77037819 */ /* 0x002fe800000006ff */
[----:B------:R1:W4:Y:S01]  /*5c30*/  SYNCS.PHASECHK.TRANS64.TRYWAIT P3, [R17+URZ+0x70], R3 ;  /* 0x00007003110075a7 */ /* 0x00032200080611ff */
[----:B--2---:R-:W-:Y:S01]  /*5c40*/  @P5 PLOP3.LUT P4, PT, P0, PT, PT, 0x8, 0x80 ;  /* 0x000000000080581c */ /* 0x004fe2000078e170 */
[----:B------:R-:W-:Y:S01]  /*5c50*/  @!UPT UIADD3 URZ, UPT, UPT, URZ, URZ, URZ ;  /* 0x000000fffffff290 */ /* 0x000fe2000fffe0ff */
[----:B-1----:R-:W-:Y:S11]  /*5c60*/  @!P5 BRA `(.L_x_83) ;  /* 0x000000000088d947 */ /* 0x002ff60003800000 */
[----:B------:R-:W-:Y:S01]  /*5c70*/  ISETP.NE.U32.AND P0, PT, RZ, UR42, PT ;  /* 0x0000002aff007c0c */ /* 0x000fe2000bf05070 */
[----:B------:R-:W-:Y:S01]  /*5c80*/  BSSY B0, `(.L_x_84) ;  /* 0x000000d000007945 */ /* 0x000fe20003800000 */
[----:B------:R-:W-:Y:S02]  /*5c90*/  FSETP.NEU.AND P1, PT, R67, RZ, PT ;  /* 0x000000ff4300720b */ /* 0x000fe40003f2d000 */
[----:B------:R-:W-:Y:S02]  /*5ca0*/  ISETP.NE.AND.EX P0, PT, RZ, UR43, PT, P0 ;  /* 0x0000002bff007c0c */ /* 0x000fe4000bf05300 */
[----:B------:R-:W-:Y:S02]  /*5cb0*/  SEL R5, RZ, 0xffffffff, P1 ;  /* 0xffffffffff057807 */ /* 0x000fe40000800000 */
[----:B------:R-:W-:Y:S02]  /*5cc0*/  LOP3.LUT P1, RZ, R110, 0xff, RZ, 0xc0, !PT ;  /* 0x000000ff6eff7812 */ /* 0x000fe4000782c0ff */
[----:B------:R-:W-:Y:S04]  /*5cd0*/  SEL R4, RZ, 0xffffffff, P0 ;  /* 0xffffffffff047807 */ /* 0x000fe80000000000 */
[----:B------:R-:W-:Y:S01]  /*5ce0*/  @P2 SEL R5, R4, R5, !P1 ;  /* 0x0000000504052207 */ /* 0x000fe20004800000 */
[----:B------:R-:W-:Y:S03]  /*5cf0*/  IMAD.U32 R4, RZ, RZ, UR38 ;  /* 0x00000026ff047e24 */ /* 0x000fe6000f8e00ff */
[----:B------:R-:W-:Y:S01]  /*5d00*/  LOP3.LUT R5, R5, 0x1, RZ, 0xc0, !PT ;  /* 0x0000000105057812 */ /* 0x000fe200078ec0ff */
[----:B------:R-:W-:Y:S06]  /*5d10*/  @!P4 BRA `(.L_x_85) ;  /* 0x00000000000cc947 */ /* 0x000fec0003800000 */
[----:B------:R-:W-:Y:S04]  /*5d20*/  SHF.L.U32 R2, R2, 0x1f, RZ ;  /* 0x0000001f02027819 */ /* 0x000fe800000006ff */
[----:B------:R-:W1:Y:S02]  /*5d30*/  SYNCS.PHASECHK.TRANS64.TRYWAIT P0, [R0+URZ+0x20], R2 ;  /* 0x00002002000075a7 */ /* 0x000e6400080011ff */
[----:B-1----:R-:W-:Y:S05]  /*5d40*/  @!P0 BRA `(.L_x_86) ;  /* 0x0000002000188947 */ /* 0x002fea0003800000 */
.L_x_85:
[----:B------:R-:W-:Y:S05]  /*5d50*/  BSYNC B0 ;  /* 0x0000000000007941 */ /* 0x000fea0003800000 */
.L_x_84:
[----:B------:R-:W-:Y:S02]  /*5d60*/  ISETP.NE.U32.AND P0, PT, R5, 0x1, PT ;  /* 0x000000010500780c */ /* 0x000fe40003f05070 */
[----:B------:R-:W-:Y:S02]  /*5d70*/  CS2R R74, SRZ ;  /* 0x00000000004a7805 */ /* 0x000fe4000001ff00 */
[----:B------:R-:W-:Y:S02]  /*5d80*/  CS2R R72, SRZ ;  /* 0x0000000000487805 */ /* 0x000fe4000001ff00 */
[----:B------:R-:W-:Y:S02]  /*5d90*/  CS2R R70, SRZ ;  /* 0x0000000000467805 */ /* 0x000fe4000001ff00 */
[----:B------:R-:W-:Y:S02]  /*5da0*/  CS2R R68, SRZ ;  /* 0x0000000000447805 */ /* 0x000fe4000001ff00 */
[----:B------:R-:W-:Y:S02]  /*5db0*/  CS2R R78, SRZ ;  /* 0x00000000004e7805 */ /* 0x000fe4000001ff00 */
[----:B------:R-:W-:Y:S02]  /*5dc0*/  CS2R R76, SRZ ;  /* 0x00000000004c7805 */ /* 0x000fe4000001ff00 */
[----:B------:R-:W-:Y:S02]  /*5dd0*/  CS2R R86, SRZ ;  /* 0x0000000000567805 */ /* 0x000fe4000001ff00 */
[----:B------:R-:W-:Y:S01]  /*5de0*/  CS2R R84, SRZ ;  /* 0x0000000000547805 */ /* 0x000fe2000001ff00 */
[----:B------:R-:W-:Y:S01]  /*5df0*/  IMAD.MOV.U32 R94, RZ, RZ, RZ ;  /* 0x000000ffff5e7224 */ /* 0x000fe200078e00ff */
[----:B------:R-:W-:Y:S01]  /*5e00*/  CS2R R92, SRZ ;  /* 0x00000000005c7805 */ /* 0x000fe2000001ff00 */
[----:B-1----:R-:W-:Y:S01]  /*5e10*/  @P0 IMAD R0, R4, 0x1400, R114 ;  /* 0x0000140004000824 */ /* 0x002fe200078e0272 */
[----:B------:R-:W-:Y:S05]  /*5e20*/  @P0 WARPSYNC.ALL ;  /* 0x0000000000000948 */ /* 0x000fea0003800000 */
[----:B------:R-:W-:Y:S05]  /*5e30*/  @P0 LEA R0, R0, UR36, 0x1 ;  /* 0x0000002400000c11 */ /* 0x000fea000f8e08ff */
[----:B------:R1:W2:Y:S04]  /*5e40*/  @P0 LDSM.16.M88.4 R72, [R0+0x200] ;  /* 0x000200000048083b */ /* 0x0002a80000000200 */
[----:B------:R1:W1:Y:S04]  /*5e50*/  @P0 LDSM.16.M88.4 R68, [R0+0xa00] ;  /* 0x000a00000044083b */ /* 0x0002680000000200 */
[----:B------:R1:W1:Y:S04]  /*5e60*/  @P0 LDSM.16.M88.4 R76, [R0+0x1200] ;  /* 0x00120000004c083b */ /* 0x0002680000000200 */
[----:B------:R1:W1:Y:S04]  /*5e70*/  @P0 LDSM.16.M88.4 R84, [R0+0x1a00] ;  /* 0x001a00000054083b */ /* 0x0002680000000200 */
[----:B------:R1:W1:Y:S02]  /*5e80*/  @P0 LDSM.16.M88.4 R92, [R0+0x2200] ;  /* 0x00220000005c083b */ /* 0x0002640000000200 */
.L_x_83:
[----:B------:R-:W-:Y:S05]  /*5e90*/  BSYNC B1 ;  /* 0x0000000000017941 */ /* 0x000fea0003800000 */
.L_x_82:
[C---:B------:R-:W-:Y:S04]  /*5ea0*/  LEA.HI R2, R65.reuse, R65, RZ, 0x1 ;  /* 0x0000004141027211 */ /* 0x040fe800078f08ff */
[----:B-1----:R-:W-:Y:S02]  /*5eb0*/  SHF.R.U32.HI R0, RZ, 0x1, R2 ;  /* 0x00000001ff007819 */ /* 0x002fe40000011602 */
[----:B------:R-:W-:Y:S03]  /*5ec0*/  LOP3.LUT R2, R2, 0xffe, RZ, 0xc0, !PT ;  /* 0x00000ffe02027812 */ /* 0x000fe600078ec0ff */
[----:B------:R-:W-:Y:S02]  /*5ed0*/  IMAD R0, R0, 0x50, R16 ;  /* 0x0000005000007824 */ /* 0x000fe400078e0210 */
[----:B------:R-:W-:Y:S04]  /*5ee0*/  IMAD.IADD R2, R65, 0x1, -R2 ;  /* 0x0000000141027824 */ /* 0x000fe800078e0a02 */
[----:B------:R-:W-:Y:S05]  /*5ef0*/  IMAD R2, R2, 0x100000, R0 ;  /* 0x0010000002027824 */ /* 0x000fea00078e0200 */
[----:B------:R-:W-:Y:S04]  /*5f00*/  SHF.R.U32.HI R0, RZ, 0x15, R2 ;  /* 0x00000015ff007819 */ /* 0x000fe80000011602 */
[----:B------:R-:W-:Y:S01]  /*5f10*/  LOP3.LUT P0, RZ, R0, 0x3, R115, 0x48, !PT ;  /* 0x0000000300ff7812 */ /* 0x000fe20007804873 */
[----:B------:R-:W-:Y:S01]  /*5f20*/  @!UPT UIADD3 URZ, UPT, UPT, URZ, URZ, URZ ;  /* 0x000000fffffff290 */ /* 0x000fe2000fffe0ff */
[----:B----4-:R-:W-:Y:S11]  /*5f30*/  @P3 BRA `(.L_x_87) ;  /* 0x0000000000083947 */ /* 0x010ff60003800000 */
[----:B------:R-:W1:Y:S02]  /*5f40*/  SYNCS.PHASECHK.TRANS64.TRYWAIT P1, [R17+URZ+0x70], R3 ;  /* 0x00007003110075a7 */ /* 0x000e6400080211ff */
[----:B-1----:R-:W-:Y:S05]  /*5f50*/  @!P1 BRA `(.L_x_88) ;  /* 0x0000001c00a89947 */ /* 0x002fea0003800000 */
.L_x_87:
[----:B------:R-:W-:Y:S05]  /*5f60*/  @!P0 BRA `(.L_x_89) ;  /* 0x0000000000408947 */ /* 0x000fea0003800000 */
[----:B------:R-:W4:Y:S01]  /*5f70*/  LDCU.64 UR8, c[0x4][0x70] ;  /* 0x01000e00ff0877ac */ /* 0x000f220008000a00 */
[----:B------:R-:W-:Y:S01]  /*5f80*/  MOV R15, 0x0 ;  /* 0x00000000000f7802 */ /* 0x000fe20000000f00 */
[----:B------:R-:W-:Y:S02]  /*5f90*/  HFMA2 R12, -RZ, RZ, 0, 5.9604644775390625e-08 ;  /* 0x00000001ff0c7431 */ /* 0x000fe400000001ff */
[----:B------:R-:W-:Y:S02]  /*5fa0*/  IMAD.MOV.U32 R8, RZ, RZ, 0x192 ;  /* 0x00000192ff087424 */ /* 0x000fe400078e00ff */
[----:B------:R-:W-:Y:S01]  /*5fb0*/  IMAD.MOV.U32 R13, RZ, RZ, RZ ;  /* 0x000000ffff0d7224 */ /* 0x000fe200078e00ff */
[----:B------:R-:W5:Y:S01]  /*5fc0*/  LDCU.64 UR6, c[0x4][0x78] ;  /* 0x01000f00ff0677ac */ /* 0x000f620008000a00 */
[----:B------:R-:W1:Y:S01]  /*5fd0*/  LDC.64 R14, c[0x4][R15] ;  /* 0x010000000f0e7b82 */ /* 0x000e620000000a00 */
[----:B------:R-:W2:Y:S01]  /*5fe0*/  LDCU.64 UR4, c[0x4][0x10] ;  /* 0x01000200ff0477ac */ /* 0x000ea20008000a00 */
[----:B----4-:R-:W-:Y:S01]  /*5ff0*/  MOV R5, UR9 ;  /* 0x0000000900057c02 */ /* 0x010fe20008000f00 */
[----:B------:R-:W-:Y:S01]  /*6000*/  IMAD.U32 R4, RZ, RZ, UR8 ;  /* 0x00000008ff047e24 */ /* 0x000fe2000f8e00ff */
[----:B-----5:R-:W-:Y:S01]  /*6010*/  MOV R7, UR7 ;  /* 0x0000000700077c02 */ /* 0x020fe20008000f00 */
[----:B------:R-:W-:Y:S01]  /*6020*/  IMAD.U32 R6, RZ, RZ, UR6 ;  /* 0x00000006ff067e24 */ /* 0x000fe2000f8e00ff */
[----:B--2---:R-:W-:Y:S01]  /*6030*/  MOV R11, UR5 ;  /* 0x00000005000b7c02 */ /* 0x004fe20008000f00 */
[----:B------:R-:W-:Y:S02]  /*6040*/  IMAD.U32 R10, RZ, RZ, UR4 ;  /* 0x00000004ff0a7e24 */ /* 0x000fe4000f8e00ff */
[----:B------:R-:W-:Y:S07]  /*6050*/  LEPC R20, `(.L_x_89) ;  /* 0x000000001014794e */ /* 0x000fee0000000000 */
[----:B-1-3--:R-:W-:Y:S05]  /*6060*/  CALL.ABS.NOINC R14 ;  /* 0x000000000e007343 */ /* 0x00afea0003c00000 */
.L_x_89:
[----:B------:R-:W-:Y:S05]  /*6070*/  WARPSYNC.ALL ;  /* 0x0000000000007948 */ /* 0x000fea0003800000 */
[C---:B------:R-:W-:Y:S01]  /*6080*/  R2UR UR4, R2.reuse ;  /* 0x00000000020472ca */ /* 0x040fe200000e0000 */
[----:B------:R-:W-:Y:S05]  /*6090*/  VIADD R0, R2, 0x10 ;  /* 0x0000001002007836 */ /* 0x000fea0000000000 */
[----:B------:R-:W-:Y:S04]  /*60a0*/  SHF.R.U32.HI R0, RZ, 0x15, R0 ;  /* 0x00000015ff007819 */ /* 0x000fe80000011600 */
[----:B------:R-:W-:Y:S03]  /*60b0*/  LOP3.LUT P0, RZ, R0, 0x3, R115, 0x48, !PT ;  /* 0x0000000300ff7812 */ /* 0x000fe60007804873 */
[----:B------:R-:W4:Y:S10]  /*60c0*/  LDTM.16dp256bit.x2 R48, tmem[UR4] ;  /* 0x00000004003079ee */ /* 0x000f3400080a0000 */
[----:B----4-:R-:W-:Y:S05]  /*60d0*/  @!P0 BRA `(.L_x_90) ;  /* 0x0000000000408947 */ /* 0x010fea0003800000 */
        /* <DEDUP_REMOVED lines=16> */
.L_x_90:
[----:B------:R-:W-:Y:S05]  /*61e0*/  WARPSYNC.ALL ;  /* 0x0000000000007948 */ /* 0x000fea0003800000 */
[C---:B------:R-:W-:Y:S01]  /*61f0*/  R2UR UR4, R2.reuse ;  /* 0x00000000020472ca */ /* 0x040fe200000e0000 */
[----:B------:R-:W-:Y:S05]  /*6200*/  VIADD R0, R2, 0x20 ;  /* 0x0000002002007836 */ /* 0x000fea0000000000 */
[----:B------:R-:W-:Y:S04]  /*6210*/  SHF.R.U32.HI R0, RZ, 0x15, R0 ;  /* 0x00000015ff007819 */ /* 0x000fe80000011600 */
[----:B------:R-:W-:Y:S03]  /*6220*/  LOP3.LUT P0, RZ, R0, 0x3, R115, 0x48, !PT ;  /* 0x0000000300ff7812 */ /* 0x000fe60007804873 */
[----:B------:R-:W4:Y:S10]  /*6230*/  LDTM.16dp256bit.x2 R40, tmem[UR4+0x10] ;  /* 0x00001004002879ee */ /* 0x000f3400080a0000 */
        /* <DEDUP_REMOVED lines=17> */
.L_x_91:
        /* <DEDUP_REMOVED lines=23> */
.L_x_92:
        /* <DEDUP_REMOVED lines=23> */
.L_x_93:
[----:B------:R-:W-:Y:S01]  /*6630*/  ISETP.NE.AND P0, PT, R121, RZ, PT ;  /* 0x000000ff7900720c */ /* 0x000fe20003f05270 */
[----:B------:R-:W-:Y:S05]  /*6640*/  WARPSYNC.ALL ;  /* 0x0000000000007948 */ /* 0x000fea0003800000 */
[----:B------:R-:W-:Y:S01]  /*6650*/  HADD2.F32 R80, -RZ, R85.H0_H0 ;  /* 0x20000055ff507230 */ /* 0x000fe20000004100 */
[----:B------:R-:W-:Y:S01]  /*6660*/  R2UR UR4, R2 ;  /* 0x00000000020472ca */ /* 0x000fe200000e0000 */
[C---:B---3--:R-:W-:Y:S01]  /*6670*/  FMUL R0, R66.reuse, R48 ;  /* 0x0000003042007220 */ /* 0x048fe20000400000 */
[--C-:B--2---:R-:W-:Y:S02]  /*6680*/  HADD2.F32 R48, -RZ, R72.reuse.H0_H0 ;  /* 0x20000048ff307230 */ /* 0x104fe40000004100 */
[C---:B------:R-:W-:Y:S01]  /*6690*/  FMUL R2, R66.reuse, R49 ;  /* 0x0000003142027220 */ /* 0x040fe20000400000 */
[----:B------:R-:W-:Y:S02]  /*66a0*/  HADD2.F32 R49, -RZ, R72.H1_H1 ;  /* 0x30000048ff317230 */ /* 0x000fe40000004100 */
[C---:B-1----:R-:W-:Y:S01]  /*66b0*/  FMUL R3, R66.reuse, R50 ;  /* 0x0000003242037220 */ /* 0x042fe20000400000 */
[--C-:B------:R-:W-:Y:S02]  /*66c0*/  HADD2.F32 R50, -RZ, R73.reuse.H0_H0 ;  /* 0x20000049ff327230 */ /* 0x100fe40000004100 */
[C---:B------:R-:W-:Y:S01]  /*66d0*/  FFMA R0, R67.reuse, R48, R0 ;  /* 0x0000003043007223 */ /* 0x040fe20000000000 */
[C---:B------:R-:W-:Y:S01]  /*66e0*/  FMUL R12, R66.reuse, R51 ;  /* 0x00000033420c7220 */ /* 0x040fe20000400000 */
[----:B------:R-:W-:Y:S02]  /*66f0*/  HADD2.F32 R51, -RZ, R73.H1_H1 ;  /* 0x30000049ff337230 */ /* 0x000fe40000004100 */
[C---:B------:R-:W-:Y:S01]  /*6700*/  FFMA R2, R67.reuse, R49, R2 ;  /* 0x0000003143027223 */ /* 0x040fe20000000002 */
[C---:B------:R-:W-:Y:S01]  /*6710*/  FFMA R3, R67.reuse, R50, R3 ;  /* 0x0000003243037223 */ /* 0x040fe20000000003 */
[----:B------:R-:W-:Y:S01]  /*6720*/  FMUL R13, R66, R52 ;  /* 0x00000034420d7220 */ /* 0x000fe20000400000 */
[----:B------:R-:W1:Y:S01]  /*6730*/  LDTM.16dp256bit.x2 R4, tmem[UR4+0x40] ;  /* 0x00004004000479ee */ /* 0x000e6200080a0000 */
[----:B------:R-:W-:Y:S01]  /*6740*/  NOP ;  /* 0x0000000000007918 */ /* 0x000fe20000000000 */
[----:B------:R-:W-:Y:S01]  /*6750*/  F2FP.F16.F32.PACK_AB R48, R2, R0 ;  /* 0x000000000230723e */ /* 0x000fe200000000ff */
[----:B------:R-:W-:Y:S01]  /*6760*/  FFMA R12, R67, R51, R12 ;  /* 0x00000033430c7223 */ /* 0x000fe2000000000c */
[--C-:B------:R-:W-:Y:S02]  /*6770*/  HADD2.F32 R52, -RZ, R74.reuse.H0_H0 ;  /* 0x2000004aff347230 */ /* 0x100fe40000004100 */
[C---:B------:R-:W-:Y:S01]  /*6780*/  FMUL R14, R66.reuse, R53 ;  /* 0x00000035420e7220 */ /* 0x040fe20000400000 */
[----:B------:R-:W-:Y:S01]  /*6790*/  R2UR UR5, R17 ;  /* 0x00000000110572ca */ /* 0x000fe200000e0000 */
[----:B------:R-:W-:Y:S01]  /*67a0*/  FMUL R15, R66, R54 ;  /* 0x00000036420f7220 */ /* 0x000fe20000400000 */
[----:B------:R-:W-:Y:S01]  /*67b0*/  HADD2.F32 R53, -RZ, R74.H1_H1 ;  /* 0x3000004aff357230 */ /* 0x000fe20000004100 */
[----:B------:R-:W-:Y:S01]  /*67c0*/  F2FP.F16.F32.PACK_AB R49, R12, R3 ;  /* 0x000000030c31723e */ /* 0x000fe200000000ff */
[C---:B------:R-:W-:Y:S01]  /*67d0*/  FFMA R13, R67.reuse, R52, R13 ;  /* 0x00000034430d7223 */ /* 0x040fe2000000000d */
[C---:B------:R-:W-:Y:S01]  /*67e0*/  FMUL R17, R66.reuse, R55 ;  /* 0x0000003742117220 */ /* 0x040fe20000400000 */
[--C-:B------:R-:W-:Y:S02]  /*67f0*/  HADD2.F32 R54, -RZ, R75.reuse.H0_H0 ;  /* 0x2000004bff367230 */ /* 0x100fe40000004100 */
[C---:B------:R-:W-:Y:S01]  /*6800*/  FFMA R14, R67.reuse, R53, R14 ;  /* 0x00000035430e7223 */ /* 0x040fe2000000000e */
[----:B------:R-:W-:Y:S02]  /*6810*/  HADD2.F32 R55, -RZ, R75.H1_H1 ;  /* 0x3000004bff377230 */ /* 0x000fe40000004100 */
[C---:B------:R-:W-:Y:S01]  /*6820*/  FMUL R20, R66.reuse, R42 ;  /* 0x0000002a42147220 */ /* 0x040fe20000400000 */
[----:B------:R-:W-:Y:S01]  /*6830*/  FMUL R21, R66, R43 ;  /* 0x0000002b42157220 */ /* 0x000fe20000400000 */
[--C-:B------:R-:W-:Y:S01]  /*6840*/  HADD2.F32 R42, -RZ, R68.reuse.H0_H0 ;  /* 0x20000044ff2a7230 */ /* 0x100fe20000004100 */
[----:B------:R-:W-:Y:S01]  /*6850*/  F2FP.F16.F32.PACK_AB R50, R14, R13 ;  /* 0x0000000d0e32723e */ /* 0x000fe200000000ff */
[C---:B------:R-:W-:Y:S01]  /*6860*/  FFMA R15, R67.reuse, R54, R15 ;  /* 0x00000036430f7223 */ /* 0x040fe2000000000f */
[----:B------:R-:W-:Y:S01]  /*6870*/  FFMA R17, R67, R55, R17 ;  /* 0x0000003743117223 */ /* 0x000fe20000000011 */
[----:B------:R-:W-:Y:S01]  /*6880*/  UIADD3 UR4, UPT, UPT, UR5, 0x90, URZ ;  /* 0x0000009005047890 */ /* 0x000fe2000fffe0ff */
[C---:B------:R-:W-:Y:S01]  /*6890*/  FMUL R18, R66.reuse, R40 ;  /* 0x0000002842127220 */ /* 0x040fe20000400000 */
[----:B------:R-:W-:Y:S02]  /*68a0*/  HADD2.F32 R43, -RZ, R68.H1_H1 ;  /* 0x30000044ff2b7230 */ /* 0x000fe40000004100 */
[C---:B------:R-:W-:Y:S01]  /*68b0*/  FMUL R22, R66.reuse, R44 ;  /* 0x0000002c42167220 */ /* 0x040fe20000400000 */
[----:B------:R-:W-:Y:S01]  /*68c0*/  UPRMT UR4, UR37, 0x654, UR4 ;  /* 0x0000065425047896 */ /* 0x000fe20008000004 */
[----:B------:R-:W-:Y:S01]  /*68d0*/  F2FP.F16.F32.PACK_AB R51, R17, R15 ;  /* 0x0000000f1133723e */ /* 0x000fe200000000ff */
[C---:B------:R-:W-:Y:S01]  /*68e0*/  FFMA R18, R67.reuse, R42, R18 ;  /* 0x0000002a43127223 */ /* 0x040fe20000000012 */
[--C-:B------:R-:W-:Y:S02]  /*68f0*/  HADD2.F32 R44, -RZ, R69.reuse.H0_H0 ;  /* 0x20000045ff2c7230 */ /* 0x100fe40000004100 */
[C---:B------:R-:W-:Y:S01]  /*6900*/  FMUL R19, R66.reuse, R41 ;  /* 0x0000002942137220 */ /* 0x040fe20000400000 */
[C---:B------:R-:W-:Y:S01]  /*6910*/  FMUL R23, R66.reuse, R45 ;  /* 0x0000002d42177220 */ /* 0x040fe20000400000 */
[----:B------:R-:W-:Y:S02]  /*6920*/  HADD2.F32 R45, -RZ, R69.H1_H1 ;  /* 0x30000045ff2d7230 */ /* 0x000fe40000004100 */
[C---:B------:R-:W-:Y:S01]  /*6930*/  FMUL R40, R66.reuse, R46 ;  /* 0x0000002e42287220 */ /* 0x040fe20000400000 */
[C---:B------:R-:W-:Y:S01]  /*6940*/  FFMA R19, R67.reuse, R43, R19 ;  /* 0x0000002b43137223 */ /* 0x040fe20000000013 */
[--C-:B------:R-:W-:Y:S01]  /*6950*/  HADD2.F32 R46, -RZ, R70.reuse.H0_H0 ;  /* 0x20000046ff2e7230 */ /* 0x100fe20000004100 */
[----:B-1----:R-:W-:Y:S01]  /*6960*/  SYNCS.ARRIVE.TRANS64.RED.A1T0 RZ, [UR4], RZ ;  /* 0x000000ffffff79a7 */ /* 0x002fe20008100404 */
[C---:B------:R-:W-:Y:S01]  /*6970*/  FFMA R20, R67.reuse, R44, R20 ;  /* 0x0000002c43147223 */ /* 0x040fe20000000014 */
[----:B------:R-:W-:Y:S01]  /*6980*/  FFMA R21, R67, R45, R21 ;  /* 0x0000002d43157223 */ /* 0x000fe20000000015 */
[--C-:B------:R-:W-:Y:S01]  /*6990*/  HADD2.F32 R68, -RZ, R71.reuse.H0_H0 ;  /* 0x20000047ff447230 */ /* 0x100fe20000004100 */
[----:B------:R-:W-:Y:S01]  /*69a0*/  F2FP.F16.F32.PACK_AB R12, R19, R18 ;  /* 0x00000012130c723e */ /* 0x000fe200000000ff */
[----:B------:R-:W-:Y:S01]  /*69b0*/  FFMA R22, R67, R46, R22 ;  /* 0x0000002e43167223 */ /* 0x000fe20000000016 */
[C---:B------:R-:W-:Y:S01]  /*69c0*/  FMUL R41, R66.reuse, R47 ;  /* 0x0000002f42297220 */ /* 0x040fe20000400000 */
[----:B------:R-:W-:Y:S01]  /*69d0*/  HADD2.F32 R47, -RZ, R70.H1_H1 ;  /* 0x30000046ff2f7230 */ /* 0x000fe20000004100 */
[----:B------:R-:W-:Y:S01]  /*69e0*/  F2FP.F16.F32.PACK_AB R13, R21, R20 ;  /* 0x00000014150d723e */ /* 0x000fe200000000ff */
[----:B------:R-:W-:Y:S02]  /*69f0*/  HADD2.F32 R69, -RZ, R71.H1_H1 ;  /* 0x30000047ff457230 */ /* 0x000fe40000004100 */
[C---:B------:R-:W-:Y:S01]  /*6a00*/  FMUL R32, R66.reuse, R32 ;  /* 0x0000002042207220 */ /* 0x040fe20000400000 */
[--C-:B------:R-:W-:Y:S02]  /*6a10*/  HADD2.F32 R70, -RZ, R76.reuse.H0_H0 ;  /* 0x2000004cff467230 */ /* 0x100fe40000004100 */
[C---:B------:R-:W-:Y:S01]  /*6a20*/  FFMA R23, R67.reuse, R47, R23 ;  /* 0x0000002f43177223 */ /* 0x040fe20000000017 */
[----:B------:R-:W-:Y:S02]  /*6a30*/  HADD2.F32 R71, -RZ, R76.H1_H1 ;  /* 0x3000004cff477230 */ /* 0x000fe40000004100 */
[C---:B------:R-:W-:Y:S01]  /*6a40*/  FFMA R40, R67.reuse, R68, R40 ;  /* 0x0000004443287223 */ /* 0x040fe20000000028 */
[C---:B------:R-:W-:Y:S01]  /*6a50*/  FFMA R41, R67.reuse, R69, R41 ;  /* 0x0000004543297223 */ /* 0x040fe20000000029 */
[----:B------:R-:W-:Y:S01]  /*6a60*/  FFMA R32, R67, R70, R32 ;  /* 0x0000004643207223 */ /* 0x000fe20000000020 */
[----:B------:R-:W-:Y:S01]  /*6a70*/  F2FP.F16.F32.PACK_AB R14, R23, R22 ;  /* 0x00000016170e723e */ /* 0x000fe200000000ff */
[C---:B------:R-:W-:Y:S01]  /*6a80*/  FMUL R33, R66.reuse, R33 ;  /* 0x0000002142217220 */ /* 0x040fe20000400000 */
[--C-:B------:R-:W-:Y:S01]  /*6a90*/  HADD2.F32 R72, -RZ, R77.reuse.H0_H0 ;  /* 0x2000004dff487230 */ /* 0x100fe20000004100 */
[----:B------:R-:W-:Y:S01]  /*6aa0*/  F2FP.F16.F32.PACK_AB R15, R41, R40 ;  /* 0x00000028290f723e */ /* 0x000fe200000000ff */
[C---:B------:R-:W-:Y:S01]  /*6ab0*/  FMUL R34, R66.reuse, R34 ;  /* 0x0000002242227220 */ /* 0x040fe20000400000 */
[----:B------:R-:W-:Y:S02]  /*6ac0*/  HADD2.F32 R73, -RZ, R77.H1_H1 ;  /* 0x3000004dff497230 */ /* 0x000fe40000004100 */
[C---:B------:R-:W-:Y:S01]  /*6ad0*/  FFMA R33, R67.reuse, R71, R33 ;  /* 0x0000004743217223 */ /* 0x040fe20000000021 */
[C---:B------:R-:W-:Y:S01]  /*6ae0*/  FMUL R35, R66.reuse, R35 ;  /* 0x0000002342237220 */ /* 0x040fe20000400000 */
[--C-:B------:R-:W-:Y:S02]  /*6af0*/  HADD2.F32 R74, -RZ, R78.reuse.H0_H0 ;  /* 0x2000004eff4a7230 */ /* 0x100fe40000004100 */
[----:B------:R-:W-:Y:S01]  /*6b00*/  FFMA R34, R67, R72, R34 ;  /* 0x0000004843227223 */ /* 0x000fe20000000022 */
[C---:B------:R-:W-:Y:S01]  /*6b10*/  FMUL R36, R66.reuse, R36 ;  /* 0x0000002442247220 */ /* 0x040fe20000400000 */
[----:B------:R-:W-:Y:S01]  /*6b20*/  HADD2.F32 R75, -RZ, R78.H1_H1 ;  /* 0x3000004eff4b7230 */ /* 0x000fe20000004100 */
[----:B------:R-:W-:Y:S01]  /*6b30*/  F2FP.F16.F32.PACK_AB R32, R33, R32 ;  /* 0x000000202120723e */ /* 0x000fe200000000ff */
[C---:B------:R-:W-:Y:S01]  /*6b40*/  FFMA R35, R67.reuse, R73, R35 ;  /* 0x0000004943237223 */ /* 0x040fe20000000023 */
[C---:B------:R-:W-:Y:S01]  /*6b50*/  FFMA R36, R67.reuse, R74, R36 ;  /* 0x0000004a43247223 */ /* 0x040fe20000000024 */
[C---:B------:R-:W-:Y:S01]  /*6b60*/  FMUL R37, R66.reuse, R37 ;  /* 0x0000002542257220 */ /* 0x040fe20000400000 */
[--C-:B------:R-:W-:Y:S02]  /*6b70*/  HADD2.F32 R76, -RZ, R79.reuse.H0_H0 ;  /* 0x2000004fff4c7230 */ /* 0x100fe40000004100 */
[C---:B------:R-:W-:Y:S01]  /*6b80*/  FMUL R38, R66.reuse, R38 ;  /* 0x0000002642267220 */ /* 0x040fe20000400000 */
[----:B------:R-:W-:Y:S01]  /*6b90*/  HADD2.F32 R77, -RZ, R79.H1_H1 ;  /* 0x3000004fff4d7230 */ /* 0x000fe20000004100 */
[----:B------:R-:W-:Y:S01]  /*6ba0*/  MOV R0, UR38 ;  /* 0x0000002600007c02 */ /* 0x000fe20008000f00 */
[----:B------:R-:W-:Y:S01]  /*6bb0*/  FFMA R37, R67, R75, R37 ;  /* 0x0000004b43257223 */ /* 0x000fe20000000025 */
[----:B------:R-:W-:Y:S01]  /*6bc0*/  F2FP.F16.F32.PACK_AB R33, R35, R34 ;  /* 0x000000222321723e */ /* 0x000fe200000000ff */
[----:B------:R-:W-:Y:S01]  /*6bd0*/  FFMA R38, R67, R76, R38 ;  /* 0x0000004c43267223 */ /* 0x000fe20000000026 */
[----:B------:R-:W-:Y:S01]  /*6be0*/  FMUL R39, R66, R39 ;  /* 0x0000002742277220 */ /* 0x000fe20000400000 */
[--C-:B------:R-:W-:Y:S01]  /*6bf0*/  HADD2.F32 R78, -RZ, R84.reuse.H0_H0 ;  /* 0x20000054ff4e7230 */ /* 0x100fe20000004100 */
[----:B------:R-:W-:Y:S01]  /*6c00*/  F2FP.F16.F32.PACK_AB R34, R37, R36 ;  /* 0x000000242522723e */ /* 0x000fe200000000ff */
[----:B------:R-:W-:Y:S02]  /*6c10*/  IMAD R0, R0, 0x1400, R114 ;  /* 0x0000140000007824 */ /* 0x000fe400078e0272 */
[C---:B------:R-:W-:Y:S01]  /*6c20*/  FFMA R39, R67.reuse, R77, R39 ;  /* 0x0000004d43277223 */ /* 0x040fe20000000027 */
[C---:B------:R-:W-:Y:S01]  /*6c30*/  FMUL R24, R66.reuse, R24 ;  /* 0x0000001842187220 */ /* 0x040fe20000400000 */
[----:B------:R-:W-:Y:S02]  /*6c40*/  HADD2.F32 R79, -RZ, R84.H1_H1 ;  /* 0x30000054ff4f7230 */ /* 0x000fe40000004100 */
[C---:B------:R-:W-:Y:S01]  /*6c50*/  FMUL R25, R66.reuse, R25 ;  /* 0x0000001942197220 */ /* 0x040fe20000400000 */
[C---:B------:R-:W-:Y:S01]  /*6c60*/  FMUL R26, R66.reuse, R26 ;  /* 0x0000001a421a7220 */ /* 0x040fe20000400000 */
[----:B------:R-:W-:Y:S02]  /*6c70*/  HADD2.F32 R81, -RZ, R85.H1_H1 ;  /* 0x30000055ff517230 */ /* 0x000fe40000004100 */
[C---:B------:R-:W-:Y:S01]  /*6c80*/  FMUL R27, R66.reuse, R27 ;  /* 0x0000001b421b7220 */ /* 0x040fe20000400000 */
[--C-:B------:R-:W-:Y:S02]  /*6c90*/  HADD2.F32 R82, -RZ, R86.reuse.H0_H0 ;  /* 0x20000056ff527230 */ /* 0x100fe40000004100 */
[C---:B------:R-:W-:Y:S01]  /*6ca0*/  FFMA R24, R67.reuse, R78, R24 ;  /* 0x0000004e43187223 */ /* 0x040fe20000000018 */
[C---:B------:R-:W-:Y:S01]  /*6cb0*/  FMUL R28, R66.reuse, R28 ;  /* 0x0000001c421c7220 */ /* 0x040fe20000400000 */
[----:B------:R-:W-:Y:S02]  /*6cc0*/  HADD2.F32 R83, -RZ, R86.H1_H1 ;  /* 0x30000056ff537230 */ /* 0x000fe40000004100 */
[C---:B------:R-:W-:Y:S01]  /*6cd0*/  FFMA R25, R67.reuse, R79, R25 ;  /* 0x0000004f43197223 */ /* 0x040fe20000000019 */
[C---:B------:R-:W-:Y:S01]  /*6ce0*/  FMUL R29, R66.reuse, R29 ;  /* 0x0000001d421d7220 */ /* 0x040fe20000400000 */
[--C-:B------:R-:W-:Y:S02]  /*6cf0*/  HADD2.F32 R84, -RZ, R87.reuse.H0_H0 ;  /* 0x20000057ff547230 */ /* 0x100fe40000004100 */
[C---:B------:R-:W-:Y:S01]  /*6d00*/  FFMA R26, R67.reuse, R80, R26 ;  /* 0x00000050431a7223 */ /* 0x040fe2000000001a */
[C---:B------:R-:W-:Y:S01]  /*6d10*/  FMUL R30, R66.reuse, R30 ;  /* 0x0000001e421e7220 */ /* 0x040fe20000400000 */
[----:B------:R-:W-:Y:S02]  /*6d20*/  HADD2.F32 R85, -RZ, R87.H1_H1 ;  /* 0x30000057ff557230 */ /* 0x000fe40000004100 */
[C---:B------:R-:W-:Y:S01]  /*6d30*/  FFMA R27, R67.reuse, R81, R27 ;  /* 0x00000051431b7223 */ /* 0x040fe2000000001b */
[----:B------:R-:W-:Y:S01]  /*6d40*/  FMUL R31, R66, R31 ;  /* 0x0000001f421f7220 */ /* 0x000fe20000400000 */
[--C-:B------:R-:W-:Y:S01]  /*6d50*/  HADD2.F32 R86, -RZ, R92.reuse.H0_H0 ;  /* 0x2000005cff567230 */ /* 0x100fe20000004100 */
[----:B------:R-:W-:Y:S01]  /*6d60*/  LEA R0, R0, UR36, 0x1 ;  /* 0x0000002400007c11 */ /* 0x000fe2000f8e08ff */
[C---:B------:R-:W-:Y:S01]  /*6d70*/  FFMA R28, R67.reuse, R82, R28 ;  /* 0x00000052431c7223 */ /* 0x040fe2000000001c */
[----:B------:R-:W-:Y:S02]  /*6d80*/  HADD2.F32 R87, -RZ, R92.H1_H1 ;  /* 0x3000005cff577230 */ /* 0x000fe40000004100 */
[C---:B------:R-:W-:Y:S01]  /*6d90*/  FMUL R4, R66.reuse, R4 ;  /* 0x0000000442047220 */ /* 0x040fe20000400000 */
[C---:B------:R-:W-:Y:S01]  /*6da0*/  FFMA R29, R67.reuse, R83, R29 ;  /* 0x00000053431d7223 */ /* 0x040fe2000000001d */
[----:B------:R1:W-:Y:S01]  /*6db0*/  STSM.16.M88.4 [R0+0x200], R48 ;  /* 0x0002003000007844 */ /* 0x0003e20000000200 */
[--C-:B------:R-:W-:Y:S02]  /*6dc0*/  HADD2.F32 R88, -RZ, R93.reuse.H0_H0 ;  /* 0x2000005dff587230 */ /* 0x100fe40000004100 */
[C---:B------:R-:W-:Y:S01]  /*6dd0*/  FMUL R5, R66.reuse, R5 ;  /* 0x0000000542057220 */ /* 0x040fe20000400000 */
[C---:B------:R-:W-:Y:S04]  /*6de0*/  FFMA R30, R67.reuse, R84, R30 ;  /* 0x00000054431e7223 */ /* 0x040fe8000000001e */
[----:B------:R1:W-:Y:S01]  /*6df0*/  STSM.16.M88.4 [R0+0xa00], R12 ;  /* 0x000a000c00007844 */ /* 0x0003e20000000200 */
[----:B------:R-:W-:Y:S02]  /*6e00*/  HADD2.F32 R89, -RZ, R93.H1_H1 ;  /* 0x3000005dff597230 */ /* 0x000fe40000004100 */
[C---:B------:R-:W-:Y:S01]  /*6e10*/  FMUL R6, R66.reuse, R6 ;  /* 0x0000000642067220 */ /* 0x040fe20000400000 */
[C---:B------:R-:W-:Y:S01]  /*6e20*/  FFMA R31, R67.reuse, R85, R31 ;  /* 0x00000055431f7223 */ /* 0x040fe2000000001f */
[--C-:B------:R-:W-:Y:S02]  /*6e30*/  HADD2.F32 R90, -RZ, R94.reuse.H0_H0 ;  /* 0x2000005eff5a7230 */ /* 0x100fe40000004100 */
[C---:B------:R-:W-:Y:S01]  /*6e40*/  FMUL R7, R66.reuse, R7 ;  /* 0x0000000742077220 */ /* 0x040fe20000400000 */
[C---:B------:R-:W-:Y:S01]  /*6e50*/  FFMA R4, R67.reuse, R86, R4 ;  /* 0x0000005643047223 */ /* 0x040fe20000000004 */
        /* <DEDUP_REMOVED lines=8> */
[----:B------:R-:W-:Y:S01]  /*6ee0*/  FFMA R7, R67, R89, R7 ;  /* 0x0000005943077223 */ /* 0x000fe20000000007 */
[----:B------:R-:W-:Y:S01]  /*6ef0*/  FMUL R11, R66, R11 ;  /* 0x0000000b420b7220 */ /* 0x000fe20000400000 */
[----:B------:R-:W-:Y:S01]  /*6f00*/  F2FP.F16.F32.PACK_AB R35, R39, R38 ;  /* 0x000000262723723e */ /* 0x000fe200000000ff */
[C---:B------:R-:W-:Y:S01]  /*6f10*/  FFMA R8, R67.reuse, R90, R8 ;  /* 0x0000005a43087223 */ /* 0x040fe20000000008 */
[----:B------:R-:W-:Y:S01]  /*6f20*/  FFMA R9, R67, R91, R9 ;  /* 0x0000005b43097223 */ /* 0x000fe20000000009 */
[----:B------:R-:W-:Y:S01]  /*6f30*/  F2FP.F16.F32.PACK_AB R24, R25, R24 ;  /* 0x000000181918723e */ /* 0x000fe200000000ff */
[----:B------:R-:W-:Y:S01]  /*6f40*/  FFMA R10, R67, R92, R10 ;  /* 0x0000005c430a7223 */ /* 0x000fe2000000000a */
[----:B------:R1:W-:Y:S01]  /*6f50*/  STSM.16.M88.4 [R0+0x1200], R32 ;  /* 0x0012002000007844 */ /* 0x0003e20000000200 */
[----:B------:R-:W-:Y:S01]  /*6f60*/  F2FP.F16.F32.PACK_AB R25, R27, R26 ;  /* 0x0000001a1b19723e */ /* 0x000fe200000000ff */
[----:B------:R-:W-:Y:S01]  /*6f70*/  FFMA R11, R67, R93, R11 ;  /* 0x0000005d430b7223 */ /* 0x000fe2000000000b */
[----:B------:R-:W-:Y:S01]  /*6f80*/  F2FP.F16.F32.PACK_AB R26, R29, R28 ;  /* 0x0000001c1d1a723e */ /* 0x000fe200000000ff */
[----:B------:R-:W-:Y:S01]  /*6f90*/  UIADD3 UR7, UPT, UPT, UR38, 0x1, URZ ;  /* 0x0000000126077890 */ /* 0x000fe2000fffe0ff */
[----:B------:R-:W-:Y:S01]  /*6fa0*/  F2FP.F16.F32.PACK_AB R27, R31, R30 ;  /* 0x0000001e1f1b723e */ /* 0x000fe200000000ff */
[----:B------:R-:W-:Y:S01]  /*6fb0*/  BSSY.RECONVERGENT B0, `(.L_x_94) ;  /* 0x000002e000007945 */ /* 0x000fe20003800200 */
[----:B------:R-:W-:Y:S02]  /*6fc0*/  F2FP.F16.F32.PACK_AB R4, R5, R4 ;  /* 0x000000040504723e */ /* 0x000fe400000000ff */
[----:B------:R-:W-:Y:S01]  /*6fd0*/  F2FP.F16.F32.PACK_AB R5, R7, R6 ;  /* 0x000000060705723e */ /* 0x000fe200000000ff */
[----:B------:R1:W-:Y:S01]  /*6fe0*/  STSM.16.M88.4 [R0+0x1a00], R24 ;  /* 0x001a001800007844 */ /* 0x0003e20000000200 */
[----:B------:R-:W-:Y:S02]  /*6ff0*/  F2FP.F16.F32.PACK_AB R6, R9, R8 ;  /* 0x000000080906723e */ /* 0x000fe400000000ff */
[----:B------:R-:W-:Y:S05]  /*7000*/  F2FP.F16.F32.PACK_AB R7, R11, R10 ;  /* 0x0000000a0b07723e */ /* 0x000fea00000000ff */
[----:B------:R1:W-:Y:S01]  /*7010*/  STSM.16.M88.4 [R0+0x2200], R4 ;  /* 0x0022000400007844 */ /* 0x0003e20000000200 */
[----:B------:R-:W-:Y:S01]  /*7020*/  @!PT LDS RZ, [RZ] ;  /* 0x00000000fffff984 */ /* 0x000fe20000000800 */
[----:B------:R-:W-:Y:S01]  /*7030*/  @!PT LDS RZ, [RZ] ;  /* 0x00000000fffff984 */ /* 0x000fe20000000800 */
[----:B------:R-:W-:Y:S01]  /*7040*/  @!PT LDS RZ, [RZ] ;  /* 0x00000000fffff984 */ /* 0x000fe20000000800 */
[----:B------:R-:W-:Y:S01]  /*7050*/  @!PT LDS RZ, [RZ] ;  /* 0x00000000fffff984 */ /* 0x000fe20000000800 */
[----:B------:R2:W-:Y:S07]  /*7060*/  MEMBAR.ALL.CTA ;  /* 0x0000000000007992 */ /* 0x0005ee0000008000 */
[----:B--2---:R-:W2:Y:S02]  /*7070*/  FENCE.VIEW.ASYNC.S ;  /* 0x00000000000073c6 */ /* 0x004ea40000000000 */
[----:B--2---:R-:W-:Y:S06]  /*7080*/  BAR.SYNC.DEFER_BLOCKING 0x1, 0x80 ;  /* 0x0042000000007b1d */ /* 0x004fec0000010000 */
[----:B------:R-:W-:Y:S05]  /*7090*/  @P0 BRA `(.L_x_95) ;  /* 0x00000000007c0947 */ /* 0x000fea0003800000 */
[----:B------:R-:W-:Y:S01]  /*70a0*/  R2UR UR9, R108 ;  /* 0x000000006c0972ca */ /* 0x000fe200000e0000 */
[----:B------:R-:W-:Y:S01]  /*70b0*/  UIADD3 UR4, UP0, UPT, UR44, 0x680, URZ ;  /* 0x000006802c047890 */ /* 0x000fe2000ff1e0ff */
[----:B------:R-:W-:Y:S01]  /*70c0*/  R2UR UR10, R109 ;  /* 0x000000006d0a72ca */ /* 0x000fe200000e0000 */
[----:B------:R-:W-:Y:S02]  /*70d0*/  UIMAD UR6, UR38, 0x2800, UR36 ;  /* 0x00002800260678a4 */ /* 0x000fe4000f8e0224 */
[----:B------:R-:W-:Y:S02]  /*70e0*/  UIADD3.X UR5, UPT, UPT, URZ, UR45, URZ, UP0, !UPT ;  /* 0x0000002dff057290 */ /* 0x000fe400087fe4ff */
[----:B------:R-:W-:Y:S01]  /*70f0*/  UIADD3 UR8, UPT, UPT, UR6, 0x200, URZ ;  /* 0x0000020006087890 */ /* 0x000fe2000fffe0ff */
[----:B------:R-:W-:Y:S01]  /*7100*/  UMOV UR11, UR60 ;  /* 0x0000003c000b7c82 */ /* 0x000fe20008000000 */
[----:B------:R-:W-:Y:S01]  /*7110*/  UIADD3 UR24, UPT, UPT, UR6, 0xa00, URZ ;  /* 0x00000a0006187890 */ /* 0x000fe2000fffe0ff */
[----:B------:R-:W-:Y:S03]  /*7120*/  UMOV UR27, UR60 ;  /* 0x0000003c001b7c82 */ /* 0x000fe60008000000 */
[----:B------:R-:W-:Y:S02]  /*7130*/  UIMAD UR9, UR9, 0x50, URZ ;  /* 0x00000050090978a4 */ /* 0x000fe4000f8e02ff */
[----:B------:R-:W-:Y:S02]  /*7140*/  USHF.L.U32 UR10, UR10, 0x6, URZ ;  /* 0x000000060a0a7899 */ /* 0x000fe400080006ff */
[----:B------:R-:W-:Y:S02]  /*7150*/  UIADD3 UR25, UPT, UPT, UR9, 0x10, URZ ;  /* 0x0000001009197890 */ /* 0x000fe4000fffe0ff */
[----:B------:R-:W-:Y:S02]  /*7160*/  UIADD3 UR20, UPT, UPT, UR6, 0x1200, URZ ;  /* 0x0000120006147890 */ /* 0x000fe4000fffe0ff */
[----:B------:R-:W-:Y:S01]  /*7170*/  UIADD3 UR21, UPT, UPT, UR9, 0x20, URZ ;  /* 0x0000002009157890 */ /* 0x000fe2000fffe0ff */
[----:B------:R-:W-:Y:S02]  /*7180*/  UMOV UR26, UR10 ;  /* 0x0000000a001a7c82 */ /* 0x000fe40008000000 */
[----:B------:R2:W-:Y:S01]  /*7190*/  UTMASTG.3D [UR8], [UR4] ;  /* 0x00000008040073b5 */ /* 0x0005e20008010000 */
[----:B------:R-:W-:Y:S01]  /*71a0*/  UMOV UR23, UR60 ;  /* 0x0000003c00177c82 */ /* 0x000fe20008000000 */
[----:B------:R-:W-:Y:S01]  /*71b0*/  UMOV UR22, UR10 ;  /* 0x0000000a00167c82 */ /* 0x000fe20008000000 */
[----:B------:R-:W-:Y:S02]  /*71c0*/  UIADD3 UR16, UPT, UPT, UR6, 0x1a00, URZ ;  /* 0x00001a0006107890 */ /* 0x000fe4000fffe0ff */
[----:B------:R-:W-:Y:S01]  /*71d0*/  UIADD3 UR17, UPT, UPT, UR9, 0x30, URZ ;  /* 0x0000003009117890 */ /* 0x000fe2000fffe0ff */
[----:B------:R-:W-:Y:S01]  /*71e0*/  UMOV UR19, UR60 ;  /* 0x0000003c00137c82 */ /* 0x000fe20008000000 */
[----:B------:R2:W-:Y:S01]  /*71f0*/  UTMASTG.3D [UR24], [UR4] ;  /* 0x00000018040073b5 */ /* 0x0005e20008010000 */
[----:B------:R-:W-:Y:S01]  /*7200*/  UMOV UR18, UR10 ;  /* 0x0000000a00127c82 */ /* 0x000fe20008000000 */
[----:B------:R-:W-:Y:S02]  /*7210*/  UIADD3 UR12, UPT, UPT, UR6, 0x2200, URZ ;  /* 0x00002200060c7890 */ /* 0x000fe4000fffe0ff */
[----:B------:R-:W-:Y:S01]  /*7220*/  UIADD3 UR13, UPT, UPT, UR9, 0x40, URZ ;  /* 0x00000040090d7890 */ /* 0x000fe2000fffe0ff */
[----:B------:R-:W-:Y:S01]  /*7230*/  UMOV UR15, UR60 ;  /* 0x0000003c000f7c82 */ /* 0x000fe20008000000 */
[----:B------:R-:W-:Y:S01]  /*7240*/  UMOV UR14, UR10 ;  /* 0x0000000a000e7c82 */ /* 0x000fe20008000000 */
[----:B------:R2:W-:Y:S01]  /*7250*/  UTMASTG.3D [UR20], [UR4] ;  /* 0x00000014040073b5 */ /* 0x0005e20008010000 */
[----:B------:R2:W-:Y:S05]  /*7260*/  UTMASTG.3D [UR16], [UR4] ;  /* 0x00000010040073b5 */ /* 0x0005ea0008010000 */
[----:B------:R2:W-:Y:S02]  /*7270*/  UTMASTG.3D [UR12], [UR4] ;  /* 0x0000000c040073b5 */ /* 0x0005e40008010000 */
[----:B--2---:R0:W-:Y:S02]  /*7280*/  UTMACMDFLUSH ;  /* 0x00000000000079b7 */ /* 0x0041e40000000000 */
.L_x_95:
[----:B------:R-:W-:Y:S05]  /*7290*/  BSYNC.RECONVERGENT B0 ;  /* 0x0000000000007941 */ /* 0x000fea0003800200 */
.L_x_94:
[----:B------:R-:W-:Y:S04]  /*72a0*/  BSSY.RECONVERGENT B0, `(.L_x_96) ;  /* 0x0000003000007945 */ /* 0x000fe80003800200 */
[----:B------:R-:W-:Y:S05]  /*72b0*/  @P0 BRA `(.L_x_97) ;  /* 0x0000000000040947 */ /* 0x000fea0003800000 */
[----:B------:R-:W-:Y:S04]  /*72c0*/  DEPBAR.LE SB0, 0x0 ;  /* 0x000080000000791a */ /* 0x000fe80000000000 */
.L_x_97:
[----:B------:R-:W-:Y:S05]  /*72d0*/  BSYNC.RECONVERGENT B0 ;  /* 0x0000000000007941 */ /* 0x000fea0003800200 */
.L_x_96:
[----:B------:R-:W-:Y:S01]  /*72e0*/  BAR.SYNC.DEFER_BLOCKING 0x1, 0x80 ;  /* 0x0042000000007b1d */ /* 0x000fe20000010000 */
[----:B------:R-:W-:Y:S01]  /*72f0*/  UIADD3 UR39, UPT, UPT, UR39, 0x1, URZ ;  /* 0x0000000127277890 */ /* 0x000fe2000fffe0ff */
[----:B------:R-:W-:Y:S03]  /*7300*/  IADD3 R65, PT, PT, R65, 0x1, RZ ;  /* 0x0000000141417810 */ /* 0x000fe60007ffe0ff */
[----:B------:R-:W-:Y:S09]  /*7310*/  UISETP.NE.AND UP0, UPT, UR39, URZ, UPT ;  /* 0x000000ff2700728c */ /* 0x000ff2000bf05270 */
[----:B------:R-:W-:Y:S05]  /*7320*/  BRA.U !UP0, `(.L_x_98) ;  /* 0x0000000108287547 */ /* 0x000fea000b800000 */
[----:B------:R-:W-:Y:S01]  /*7330*/  ISETP.NE.AND P0, PT, R124, RZ, PT ;  /* 0x000000ff7c00720c */ /* 0x000fe20003f05270 */
[----:B-1----:R-:W-:Y:S11]  /*7340*/  IMAD.U32 R0, RZ, RZ, UR37 ;  /* 0x00000025ff007e24 */ /* 0x002ff6000f8e00ff */
[----:B------:R-:W-:Y:S01]  /*7350*/  @!UPT UIADD3 URZ, UPT, UPT, URZ, URZ, URZ ;  /* 0x000000fffffff290 */ /* 0x000fe2000fffe0ff */
[C---:B------:R-:W-:Y:S01]  /*7360*/  @P0 LEA R2, R117.reuse, UR36, 0x3 ;  /* 0x0000002475020c11 */ /* 0x040fe2000f8e18ff */
[----:B------:R-:W-:Y:S04]  /*7370*/  VIADD R117, R117, 0x1 ;  /* 0x0000000175757836 */ /* 0x000fe80000000000 */
[----:B------:R-:W-:Y:S05]  /*7380*/  @P0 VIADD R2, R2, 0x30 ;  /* 0x0000003002020836 */ /* 0x000fea0000000000 */
[----:B------:R-:W-:Y:S04]  /*7390*/  @P0 PRMT R0, R0, 0x654, R2 ;  /* 0x0000065400000816 */ /* 0x000fe80000000002 */
[----:B------:R2:W-:Y:S01]  /*73a0*/  @P0 SYNCS.ARRIVE.TRANS64.RED.A1T0 RZ, [R0+URZ], RZ ;  /* 0x000000ff00ff09a7 */ /* 0x0005e200081004ff */
[C---:B------:R-:W-:Y:S04]  /*73b0*/  ISETP.NE.AND P0, PT, R117.reuse, 0x2, PT ;  /* 0x000000027500780c */ /* 0x040fe80003f05270 */
[----:B------:R-:W-:Y:S09]  /*73c0*/  SEL R117, R117, RZ, P0 ;  /* 0x000000ff75757207 */ /* 0x000ff20000000000 */
.L_x_98:
[----:B------:R-:W-:Y:S01]  /*73d0*/  ISETP.NE.AND P2, PT, R122, RZ, PT ;  /* 0x000000ff7a00720c */ /* 0x000fe20003f45270 */
[----:B------:R-:W-:Y:S01]  /*73e0*/  UISETP.NE.AND UP0, UPT, UR7, 0x2, UPT ;  /* 0x000000020700788c */ /* 0x000fe2000bf05270 */
[----:B------:R-:W-:Y:S01]  /*73f0*/  ISETP.NE.AND P0, PT, R123, 0x2, PT ;  /* 0x000000027b00780c */ /* 0x000fe20003f05270 */
[----:B------:R-:W-:Y:S01]  /*7400*/  IMAD.IADD R108, R63, 0x1, R106 ;  /* 0x000000013f6c7824 */ /* 0x000fe200078e026a */
[----:B------:R-:W-:Y:S01]  /*7410*/  ISETP.NE.AND P1, PT, R65, 0x4, PT ;  /* 0x000000044100780c */ /* 0x000fe20003f25270 */
[----:B------:R-:W-:Y:S01]  /*7420*/  USEL UR4, URZ, 0x1, UP0 ;  /* 0x00000001ff047887 */ /* 0x000fe20008000000 */
[----:B------:R-:W-:Y:S01]  /*7430*/  SEL R2, RZ, 0x1, P0 ;  /* 0x00000001ff027807 */ /* 0x000fe20000000000 */
[----:B------:R-:W-:Y:S01]  /*7440*/  USEL UR38, UR7, URZ, UP0 ;  /* 0x000000ff07267287 */ /* 0x000fe20008000000 */
[----:B-12---:R-:W-:Y:S01]  /*7450*/  SEL R0, RZ, 0x1, P1 ;  /* 0x00000001ff007807 */ /* 0x006fe20000800000 */
[----:B------:R-:W-:Y:S01]  /*7460*/  IMAD.IADD R109, R64, 0x1, R107 ;  /* 0x00000001406d7824 */ /* 0x000fe200078e026b */
[----:B------:R-:W-:Y:S02]  /*7470*/  LOP3.LUT R118, R118, R2, RZ, 0x3c, !PT ;  /* 0x0000000276767212 */ /* 0x000fe400078e3cff */
[----:B------:R-:W-:Y:S02]  /*7480*/  LOP3.LUT R120, R120, UR4, RZ, 0x3c, !PT ;  /* 0x0000000478787c12 */ /* 0x000fe4000f8e3cff */
[----:B------:R-:W-:Y:S02]  /*7490*/  @P2 R2UR UR60, R116 ;  /* 0x00000000743c22ca */ /* 0x000fe400000e0000 */
[----:B------:R-:W-:Y:S02]  /*74a0*/  LOP3.LUT R119, R119, R0, RZ, 0x3c, !PT ;  /* 0x0000000077777212 */ /* 0x000fe400078e3cff */
[----:B------:R-:W-:Y:S02]  /*74b0*/  SEL R123, R123, RZ, P0 ;  /* 0x000000ff7b7b7207 */ /* 0x000fe40000000000 */
[----:B------:R-:W-:Y:S01]  /*74c0*/  SEL R65, R65, RZ, P1 ;  /* 0x000000ff41417207 */ /* 0x000fe20000800000 */
[----:B------:R-:W-:Y:S08]  /*74d0*/  @P2 BRA `(.L_x_99) ;  /* 0xffffffdc001c2947 */ /* 0x000ff0000383ffff */
[----:B------:R-:W-:-:S09]  /*74e0*/  UISETP.NE.AND UP0, UPT, UR40, URZ, UPT ;  /* 0x000000ff2800728c */ /* 0x000fd2000bf05270 */
[----:B------:R-:W-:Y:S05]  /*74f0*/  BRA.U !UP0, `(.L_x_100) ;  /* 0x0000000108487547 */ /* 0x000fea000b800000 */
[----:B------:R-:W1:Y:S02]  /*7500*/  LDCU.64 UR4, c[0x0][0x890] ;  /* 0x00011200ff0477ac */ /* 0x000e640008000a00 */
[----:B-1----:R-:W-:-:S04]  /*7510*/  UISETP.NE.U32.AND UP0, UPT, UR4, URZ, UPT ;  /* 0x000000ff0400728c */ /* 0x002fc8000bf05070 */
[----:B------:R-:W-:-:S09]  /*7520*/  UISETP.NE.AND.EX UP0, UPT, UR5, URZ, UPT, UP0 ;  /* 0x000000ff0500728c */ /* 0x000fd2000bf05300 */
[----:B------:R-:W-:Y:S05]  /*7530*/  BRA.U UP0, `(.L_x_101) ;  /* 0x00000001000c7547 */ /* 0x000fea000b800000 */
[----:B------:R-:W-:-:S13]  /*7540*/  FSETP.NEU.AND P0, PT, R67, RZ, PT ;  /* 0x000000ff4300720b */ /* 0x000fda0003f0d000 */
[----:B------:R-:W-:Y:S05]  /*7550*/  @!P0 EXIT ;  /* 0x000000000000894d */ /* 0x000fea0003800000 */
[----:B------:R-:W-:Y:S05]  /*7560*/  BRA `(.L_x_100) ;  /* 0x00000000002c7947 */ /* 0x000fea0003800000 */
.L_x_101:
[----:B------:R-:W-:Y:S01]  /*7570*/  LOP3.LUT P0, RZ, R110, 0xff, RZ, 0xc0, !PT ;  /* 0x000000ff6eff7812 */ /* 0x000fe2000780c0ff */
[----:B------:R-:W-:-:S12]  /*7580*/  BSSY.RECONVERGENT B0, `(.L_x_100) ;  /* 0x0000009000007945 */ /* 0x000fd80003800200 */
[----:B------:R-:W-:Y:S05]  /*7590*/  @P0 BRA `(.L_x_102) ;  /* 0x0000000000140947 */ /* 0x000fea0003800000 */
[----:B------:R-:W1:Y:S02]  /*75a0*/  LDCU.64 UR4, c[0x0][0x888] ;  /* 0x00011100ff0477ac */ /* 0x000e640008000a00 */
[----:B-1----:R-:W-:-:S04]  /*75b0*/  ISETP.NE.U32.AND P0, PT, RZ, UR4, PT ;  /* 0x00000004ff007c0c */ /* 0x002fc8000bf05070 */
[----:B------:R-:W-:-:S13]  /*75c0*/  ISETP.NE.AND.EX P0, PT, RZ, UR5, PT, P0 ;  /* 0x00000005ff007c0c */ /* 0x000fda000bf05300 */
[----:B------:R-:W-:Y:S05]  /*75d0*/  @!P0 EXIT ;  /* 0x000000000000894d */ /* 0x000fea0003800000 */
[----:B------:R-:W-:Y:S05]  /*75e0*/  BRA `(.L_x_103) ;  /* 0x0000000000087947 */ /* 0x000fea0003800000 */
.L_x_102:
[----:B------:R-:W-:-:S13]  /*75f0*/  FSETP.NEU.AND P0, PT, R67, RZ, PT ;  /* 0x000000ff4300720b */ /* 0x000fda0003f0d000 */
[----:B------:R-:W-:Y:S05]  /*7600*/  @!P0 EXIT ;  /* 0x000000000000894d */ /* 0x000fea0003800000 */
.L_x_103:
[----:B------:R-:W-:Y:S05]  /*7610*/  BSYNC.RECONVERGENT B0 ;  /* 0x0000000000007941 */ /* 0x000fea0003800200 */
.L_x_100:
[----:B------:R-:W-:-:S04]  /*7620*/  DEPBAR.LE SB0, 0x0 ;  /* 0x000080000000791a */ /* 0x000fc80000000000 */
[----:B------:R-:W-:Y:S05]  /*7630*/  EXIT ;  /* 0x000000000000794d */ /* 0x000fea0003800000 */
.L_x_19:
[----:B--2---:R2:W1:Y:S02]  /*7640*/  SYNCS.PHASECHK.TRANS64.TRYWAIT P0, [R2+URZ+0xc0], R3 ;  /* 0x0000c003020075a7 */ /* 0x00446400080011ff */
[----:B-1----:R-:W-:Y:S05]  /*7650*/  @!P0 NANOSLEEP.SYNCS 0x989680 ;  /* 0x009896800000895d */ /* 0x002fea0003900000 */
[----:B------:R-:W1:Y:S02]  /*7660*/  @!P0 SYNCS.PHASECHK.TRANS64 P0, [R2+URZ+0xc0], R3 ;  /* 0x0000c003020085a7 */ /* 0x000e6400080010ff */
[----:B-1----:R-:W-:Y:S05]  /*7670*/  @!P0 BRA `(.L_x_19) ;  /* 0xfffffffc00f08947 */ /* 0x002fea000383ffff */
[----:B------:R-:W-:Y:S05]  /*7680*/  BRA `(.L_x_104) ;  /* 0xffffff9c00b47947 */ /* 0x000fea000383ffff */
.L_x_22:
[----:B-1----:R-:W-:Y:S07]  /*7690*/  MOV R2, UR57 ;  /* 0x0000003900027c02 */ /* 0x002fee0008000f00 */
.L_x_105:
[----:B-1----:R1:W2:Y:S02]  /*76a0*/  SYNCS.PHASECHK.TRANS64.TRYWAIT P0, [R2+URZ+0x10], R4 ;  /* 0x00001004020075a7 */ /* 0x0022a400080011ff */
[----:B--2---:R-:W-:Y:S05]  /*76b0*/  @!P0 NANOSLEEP.SYNCS 0x989680 ;  /* 0x009896800000895d */ /* 0x004fea0003900000 */
[----:B------:R-:W2:Y:S02]  /*76c0*/  @!P0 SYNCS.PHASECHK.TRANS64 P0, [R2+URZ+0x10], R4 ;  /* 0x00001004020085a7 */ /* 0x000ea400080010ff */
[----:B--2---:R-:W-:Y:S05]  /*76d0*/  @!P0 BRA `(.L_x_105) ;  /* 0xfffffffc00f08947 */ /* 0x004fea000383ffff */
[----:B------:R-:W-:Y:S05]  /*76e0*/  BRA `(.L_x_21) ;  /* 0xffffffa000047947 */ /* 0x000fea000383ffff */
.L_x_28:
[----:B-1----:R-:W-:Y:S07]  /*76f0*/  MOV R2, UR57 ;  /* 0x0000003900027c02 */ /* 0x002fee0008000f00 */
.L_x_106:
[----:B-1----:R1:W2:Y:S02]  /*7700*/  SYNCS.PHASECHK.TRANS64.TRYWAIT P0, [R2+URZ+0x10], R4 ;  /* 0x00001004020075a7 */ /* 0x0022a400080011ff */
[----:B--2---:R-:W-:Y:S05]  /*7710*/  @!P0 NANOSLEEP.SYNCS 0x989680 ;  /* 0x009896800000895d */ /* 0x004fea0003900000 */
[----:B------:R-:W2:Y:S02]  /*7720*/  @!P0 SYNCS.PHASECHK.TRANS64 P0, [R2+URZ+0x10], R4 ;  /* 0x00001004020085a7 */ /* 0x000ea400080010ff */
[----:B--2---:R-:W-:Y:S05]  /*7730*/  @!P0 BRA `(.L_x_106) ;  /* 0xfffffffc00f08947 */ /* 0x004fea000383ffff */
[----:B------:R-:W-:Y:S05]  /*7740*/  BRA `(.L_x_27) ;  /* 0xffffffa400307947 */ /* 0x000fea000383ffff */
.L_x_32:
[----:B-1----:R1:W2:Y:S02]  /*7750*/  SYNCS.PHASECHK.TRANS64.TRYWAIT P0, [R2+URZ+0x50], R3 ;  /* 0x00005003020075a7 */ /* 0x0022a400080011ff */
[----:B--2---:R-:W-:Y:S05]  /*7760*/  @!P0 NANOSLEEP.SYNCS 0x989680 ;  /* 0x009896800000895d */ /* 0x004fea0003900000 */
[----:B------:R-:W2:Y:S02]  /*7770*/  @!P0 SYNCS.PHASECHK.TRANS64 P0, [R2+URZ+0x50], R3 ;  /* 0x00005003020085a7 */ /* 0x000ea400080010ff */
[----:B--2---:R-:W-:Y:S05]  /*7780*/  @!P0 BRA `(.L_x_32) ;  /* 0xfffffffc00f08947 */ /* 0x004fea000383ffff */
[----:B------:R-:W-:Y:S05]  /*7790*/  BRA `(.L_x_107) ;  /* 0xffffffa8003c7947 */ /* 0x000fea000383ffff */
.L_x_36:
[----:B----4-:R-:W-:-:S07]  /*77a0*/  MOV R0, UR4 ;  /* 0x0000000400007c02 */ /* 0x010fce0008000f00 */
.L_x_108:
[----:B-1----:R1:W2:Y:S02]  /*77b0*/  SYNCS.PHASECHK.TRANS64.TRYWAIT P0, [R0+URZ], R2 ;  /* 0x00000002000075a7 */ /* 0x0022a400080011ff */
[----:B--2---:R-:W-:Y:S05]  /*77c0*/  @!P0 NANOSLEEP.SYNCS 0x989680 ;  /* 0x009896800000895d */ /* 0x004fea0003900000 */
[----:B------:R-:W2:Y:S02]  /*77d0*/  @!P0 SYNCS.PHASECHK.TRANS64 P0, [R0+URZ], R2 ;  /* 0x00000002000085a7 */ /* 0x000ea400080010ff */
[----:B--2---:R-:W-:Y:S05]  /*77e0*/  @!P0 BRA `(.L_x_108) ;  /* 0xfffffffc00f08947 */ /* 0x004fea000383ffff */
[----:B------:R-:W-:Y:S05]  /*77f0*/  BRA `(.L_x_109) ;  /* 0xffffffac00ac7947 */ /* 0x000fea000383ffff */
.L_x_39:
[----:B-1----:R1:W2:Y:S02]  /*7800*/  SYNCS.PHASECHK.TRANS64.TRYWAIT P0, [R0+URZ+0xb0], R4 ;  /* 0x0000b004000075a7 */ /* 0x0022a400080011ff */
[----:B--2---:R-:W-:Y:S05]  /*7810*/  @!P0 NANOSLEEP.SYNCS 0x989680 ;  /* 0x009896800000895d */ /* 0x004fea0003900000 */
[----:B------:R-:W2:Y:S02]  /*7820*/  @!P0 SYNCS.PHASECHK.TRANS64 P0, [R0+URZ+0xb0], R4 ;  /* 0x0000b004000085a7 */ /* 0x000ea400080010ff */
[----:B--2---:R-:W-:Y:S05]  /*7830*/  @!P0 BRA `(.L_x_39) ;  /* 0xfffffffc00f08947 */ /* 0x004fea000383ffff */
[----:B------:R-:W-:Y:S05]  /*7840*/  BRA `(.L_x_110) ;  /* 0xffffffb000087947 */ /* 0x000fea000383ffff */
.L_x_40:
[----:B------:R-:W-:-:S07]  /*7850*/  MOV R0, UR4 ;  /* 0x0000000400007c02 */ /* 0x000fce0008000f00 */
.L_x_111:
[----:B-1----:R1:W2:Y:S02]  /*7860*/  SYNCS.PHASECHK.TRANS64.TRYWAIT P0, [R0+URZ+0x60], R5 ;  /* 0x00006005000075a7 */ /* 0x0022a400080011ff */
[----:B--2---:R-:W-:Y:S05]  /*7870*/  @!P0 NANOSLEEP.SYNCS 0x989680 ;  /* 0x009896800000895d */ /* 0x004fea0003900000 */
[----:B------:R-:W2:Y:S02]  /*7880*/  @!P0 SYNCS.PHASECHK.TRANS64 P0, [R0+URZ+0x60], R5 ;  /* 0x00006005000085a7 */ /* 0x000ea400080010ff */
[----:B--2---:R-:W-:Y:S05]  /*7890*/  @!P0 BRA `(.L_x_111) ;  /* 0xfffffffc00f08947 */ /* 0x004fea000383ffff */
[----:B------:R-:W-:Y:S05]  /*78a0*/  BRA `(.L_x_112) ;  /* 0xffffffb000187947 */ /* 0x000fea000383ffff */
.L_x_41:
[----:B-1----:R1:W2:Y:S02]  /*78b0*/  SYNCS.PHASECHK.TRANS64.TRYWAIT P1, [R0+URZ+0x50], R4 ;  /* 0x00005004000075a7 */ /* 0x0022a400080211ff */
[----:B--2---:R-:W-:Y:S05]  /*78c0*/  @!P1 NANOSLEEP.SYNCS 0x989680 ;  /* 0x009896800000995d */ /* 0x004fea0003900000 */
[----:B------:R-:W2:Y:S02]  /*78d0*/  @!P1 SYNCS.PHASECHK.TRANS64 P1, [R0+URZ+0x50], R4 ;  /* 0x00005004000095a7 */ /* 0x000ea400080210ff */
[----:B--2---:R-:W-:Y:S05]  /*78e0*/  @!P1 BRA `(.L_x_41) ;  /* 0xfffffffc00f09947 */ /* 0x004fea000383ffff */
[----:B------:R-:W-:Y:S05]  /*78f0*/  BRA `(.L_x_113) ;  /* 0xffffffb000487947 */ /* 0x000fea000383ffff */
.L_x_44:
[----:B------:R-:W-:-:S07]  /*7900*/  MOV R0, UR4 ;  /* 0x0000000400007c02 */ /* 0x000fce0008000f00 */
.L_x_114:
[----:B-1----:R1:W2:Y:S02]  /*7910*/  SYNCS.PHASECHK.TRANS64.TRYWAIT P0, [R0+URZ+0x60], R2 ;  /* 0x00006002000075a7 */ /* 0x0022a400080011ff */
[----:B--2---:R-:W-:Y:S05]  /*7920*/  @!P0 NANOSLEEP.SYNCS 0x989680 ;  /* 0x009896800000895d */ /* 0x004fea0003900000 */
[----:B------:R-:W2:Y:S02]  /*7930*/  @!P0 SYNCS.PHASECHK.TRANS64 P0, [R0+URZ+0x60], R2 ;  /* 0x00006002000085a7 */ /* 0x000ea400080010ff */
[----:B--2---:R-:W-:Y:S05]  /*7940*/  @!P0 BRA `(.L_x_114) ;  /* 0xfffffffc00f08947 */ /* 0x004fea000383ffff */
[----:B------:R-:W-:Y:S05]  /*7950*/  BRA `(.L_x_43) ;  /* 0xffffffb0009c7947 */ /* 0x000fea000383ffff */
.L_x_51:
[----:B-1----:R1:W2:Y:S02]  /*7960*/  SYNCS.PHASECHK.TRANS64.TRYWAIT P1, [R0+URZ+0x50], R2 ;  /* 0x00005002000075a7 */ /* 0x0022a400080211ff */
[----:B--2---:R-:W-:Y:S05]  /*7970*/  @!P1 NANOSLEEP.SYNCS 0x989680 ;  /* 0x009896800000995d */ /* 0x004fea0003900000 */
[----:B------:R-:W2:Y:S02]  /*7980*/  @!P1 SYNCS.PHASECHK.TRANS64 P1, [R0+URZ+0x50], R2 ;  /* 0x00005002000095a7 */ /* 0x000ea400080210ff */
[----:B--2---:R-:W-:Y:S05]  /*7990*/  @!P1 BRA `(.L_x_51) ;  /* 0xfffffffc00f09947 */ /* 0x004fea000383ffff */
[----:B------:R-:W-:Y:S05]  /*79a0*/  BRA `(.L_x_115) ;  /* 0xffffffb800087947 */ /* 0x000fea000383ffff */
.L_x_52:
[----:B------:R-:W-:-:S07]  /*79b0*/  MOV R2, UR73 ;  /* 0x0000004900027c02 */ /* 0x000fce0008000f00 */
.L_x_116:
[----:B-1----:R1:W2:Y:S02]  /*79c0*/  SYNCS.PHASECHK.TRANS64.TRYWAIT P0, [R2+URZ+0x90], R0 ;  /* 0x00009000020075a7 */ /* 0x0022a400080011ff */
[----:B--2---:R-:W-:Y:S05]  /*79d0*/  @!P0 NANOSLEEP.SYNCS 0x989680 ;  /* 0x009896800000895d */ /* 0x004fea0003900000 */
[----:B------:R-:W2:Y:S02]  /*79e0*/  @!P0 SYNCS.PHASECHK.TRANS64 P0, [R2+URZ+0x90], R0 ;  /* 0x00009000020085a7 */ /* 0x000ea400080010ff */
[----:B--2---:R-:W-:Y:S05]  /*79f0*/  @!P0 BRA `(.L_x_116) ;  /* 0xfffffffc00f08947 */ /* 0x004fea000383ffff */
[----:B------:R-:W-:Y:S05]  /*7a00*/  BRA `(.L_x_117) ;  /* 0xffffffb800587947 */ /* 0x000fea000383ffff */
.L_x_55:
[----:B------:R-:W-:Y:S07]  /*7a10*/  MOV R0, UR7 ;  /* 0x0000000700007c02 */ /* 0x000fee0008000f00 */
.L_x_118:
[----:B-1----:R1:W2:Y:S02]  /*7a20*/  SYNCS.PHASECHK.TRANS64.TRYWAIT P0, [R0+URZ], R2 ;  /* 0x00000002000075a7 */ /* 0x0022a400080011ff */
[----:B--2---:R-:W-:Y:S05]  /*7a30*/  @!P0 NANOSLEEP.SYNCS 0x989680 ;  /* 0x009896800000895d */ /* 0x004fea0003900000 */
[----:B------:R-:W2:Y:S02]  /*7a40*/  @!P0 SYNCS.PHASECHK.TRANS64 P0, [R0+URZ], R2 ;  /* 0x00000002000085a7 */ /* 0x000ea400080010ff */
[----:B--2---:R-:W-:Y:S05]  /*7a50*/  @!P0 BRA `(.L_x_118) ;  /* 0xfffffffc00f08947 */ /* 0x004fea000383ffff */
[----:B------:R-:W-:Y:S05]  /*7a60*/  BRA `(.L_x_54) ;  /* 0xffffffb800707947 */ /* 0x000fea000383ffff */
.L_x_58:
[----:B------:R-:W-:-:S07]  /*7a70*/  MOV R0, UR4 ;  /* 0x0000000400007c02 */ /* 0x000fce0008000f00 */
.L_x_119:
[----:B--2---:R2:W3:Y:S02]  /*7a80*/  SYNCS.PHASECHK.TRANS64.TRYWAIT P0, [R0+URZ], R2 ;  /* 0x00000002000075a7 */ /* 0x0044e400080011ff */
[----:B---3--:R-:W-:Y:S05]  /*7a90*/  @!P0 NANOSLEEP.SYNCS 0x989680 ;  /* 0x009896800000895d */ /* 0x008fea0003900000 */
[----:B------:R-:W3:Y:S02]  /*7aa0*/  @!P0 SYNCS.PHASECHK.TRANS64 P0, [R0+URZ], R2 ;  /* 0x00000002000085a7 */ /* 0x000ee400080010ff */
[----:B---3--:R-:W-:Y:S05]  /*7ab0*/  @!P0 BRA `(.L_x_119) ;  /* 0xfffffffc00f08947 */ /* 0x008fea000383ffff */
[----:B------:R-:W-:Y:S05]  /*7ac0*/  BRA `(.L_x_120) ;  /* 0xffffffc000687947 */ /* 0x000fea000383ffff */
.L_x_59:
[----:B------:R-:W-:-:S07]  /*7ad0*/  MOV R0, UR5 ;  /* 0x0000000500007c02 */ /* 0x000fce0008000f00 */
.L_x_121:
[----:B--2---:R2:W3:Y:S02]  /*7ae0*/  SYNCS.PHASECHK.TRANS64.TRYWAIT P0, [R0+URZ], R3 ;  /* 0x00000003000075a7 */ /* 0x0044e400080011ff */
[----:B---3--:R-:W-:Y:S05]  /*7af0*/  @!P0 NANOSLEEP.SYNCS 0x989680 ;  /* 0x009896800000895d */ /* 0x008fea0003900000 */
[----:B------:R-:W3:Y:S02]  /*7b00*/  @!P0 SYNCS.PHASECHK.TRANS64 P0, [R0+URZ], R3 ;  /* 0x00000003000085a7 */ /* 0x000ee400080010ff */
[----:B---3--:R-:W-:Y:S05]  /*7b10*/  @!P0 BRA `(.L_x_121) ;  /* 0xfffffffc00f08947 */ /* 0x008fea000383ffff */
[----:B------:R-:W-:Y:S05]  /*7b20*/  BRA `(.L_x_122) ;  /* 0xffffffc000747947 */ /* 0x000fea000383ffff */
.L_x_60:
[----:B------:R-:W-:-:S07]  /*7b30*/  MOV R0, UR5 ;  /* 0x0000000500007c02 */ /* 0x000fce0008000f00 */
.L_x_123:
[----:B--2---:R2:W3:Y:S02]  /*7b40*/  SYNCS.PHASECHK.TRANS64.TRYWAIT P0, [R0+URZ], R3 ;  /* 0x00000003000075a7 */ /* 0x0044e400080011ff */
[----:B---3--:R-:W-:Y:S05]  /*7b50*/  @!P0 NANOSLEEP.SYNCS 0x989680 ;  /* 0x009896800000895d */ /* 0x008fea0003900000 */
[----:B------:R-:W3:Y:S02]  /*7b60*/  @!P0 SYNCS.PHASECHK.TRANS64 P0, [R0+URZ], R3 ;  /* 0x00000003000085a7 */ /* 0x000ee400080010ff */
[----:B---3--:R-:W-:Y:S05]  /*7b70*/  @!P0 BRA `(.L_x_123) ;  /* 0xfffffffc00f08947 */ /* 0x008fea000383ffff */
[----:B------:R-:W-:Y:S05]  /*7b80*/  BRA `(.L_x_124) ;  /* 0xffffffc000807947 */ /* 0x000fea000383ffff */
.L_x_61:
[----:B--2---:R-:W-:-:S07]  /*7b90*/  MOV R0, UR4 ;  /* 0x0000000400007c02 */ /* 0x004fce0008000f00 */
.L_x_125:
[----:B--2---:R2:W3:Y:S02]  /*7ba0*/  SYNCS.PHASECHK.TRANS64.TRYWAIT P0, [R0+URZ], R2 ;  /* 0x00000002000075a7 */ /* 0x0044e400080011ff */
[----:B---3--:R-:W-:Y:S05]  /*7bb0*/  @!P0 NANOSLEEP.SYNCS 0x989680 ;  /* 0x009896800000895d */ /* 0x008fea0003900000 */
[----:B------:R-:W3:Y:S02]  /*7bc0*/  @!P0 SYNCS.PHASECHK.TRANS64 P0, [R0+URZ], R2 ;  /* 0x00000002000085a7 */ /* 0x000ee400080010ff */
[----:B---3--:R-:W-:Y:S05]  /*7bd0*/  @!P0 BRA `(.L_x_125) ;  /* 0xfffffffc00f08947 */ /* 0x008fea000383ffff */
[----:B------:R-:W-:Y:S05]  /*7be0*/  BRA `(.L_x_126) ;  /* 0xffffffc0008c7947 */ /* 0x000fea000383ffff */
.L_x_66:
[----:B--2---:R2:W3:Y:S02]  /*7bf0*/  SYNCS.PHASECHK.TRANS64.TRYWAIT P0, [R0+URZ+0x50], R2 ;  /* 0x00005002000075a7 */ /* 0x0044e400080011ff */
[----:B---3--:R-:W-:Y:S05]  /*7c00*/  @!P0 NANOSLEEP.SYNCS 0x989680 ;  /* 0x009896800000895d */ /* 0x008fea0003900000 */
[----:B------:R-:W3:Y:S02]  /*7c10*/  @!P0 SYNCS.PHASECHK.TRANS64 P0, [R0+URZ+0x50], R2 ;  /* 0x00005002000085a7 */ /* 0x000ee400080010ff */
[----:B---3--:R-:W-:Y:S05]  /*7c20*/  @!P0 BRA `(.L_x_66) ;  /* 0xfffffffc00f08947 */ /* 0x008fea000383ffff */
[----:B------:R-:W-:Y:S05]  /*7c30*/  BRA `(.L_x_127) ;  /* 0xffffffc4008c7947 */ /* 0x000fea000383ffff */
.L_x_69:
[----:B------:R-:W-:Y:S07]  /*7c40*/  MOV R0, UR4 ;  /* 0x0000000400007c02 */ /* 0x000fee0008000f00 */
.L_x_128:
[----:B--2---:R2:W3:Y:S02]  /*7c50*/  SYNCS.PHASECHK.TRANS64.TRYWAIT P0, [R0+URZ+0x48], R2 ;  /* 0x00004802000075a7 */ /* 0x0044e400080011ff */
[----:B---3--:R-:W-:Y:S05]  /*7c60*/  @!P0 NANOSLEEP.SYNCS 0x989680 ;  /* 0x009896800000895d */ /* 0x008fea0003900000 */
[----:B------:R-:W3:Y:S02]  /*7c70*/  @!P0 SYNCS.PHASECHK.TRANS64 P0, [R0+URZ+0x48], R2 ;  /* 0x00004802000085a7 */ /* 0x000ee400080010ff */
[----:B---3--:R-:W-:Y:S05]  /*7c80*/  @!P0 BRA `(.L_x_128) ;  /* 0xfffffffc00f08947 */ /* 0x008fea000383ffff */
[----:B------:R-:W-:Y:S05]  /*7c90*/  BRA `(.L_x_68) ;  /* 0xffffffc800747947 */ /* 0x000fea000383ffff */
.L_x_72:
[----:B------:R-:W-:Y:S07]  /*7ca0*/  MOV R0, UR13 ;  /* 0x0000000d00007c02 */ /* 0x000fee0008000f00 */
.L_x_129:
[----:B-1----:R1:W2:Y:S02]  /*7cb0*/  SYNCS.PHASECHK.TRANS64.TRYWAIT P3, [R0+URZ+0x30], R30 ;  /* 0x0000301e000075a7 */ /* 0x0022a400080611ff */
[----:B--2---:R-:W-:Y:S05]  /*7cc0*/  @!P3 NANOSLEEP.SYNCS 0x989680 ;  /* 0x009896800000b95d */ /* 0x004fea0003900000 */
[----:B------:R-:W2:Y:S02]  /*7cd0*/  @!P3 SYNCS.PHASECHK.TRANS64 P3, [R0+URZ+0x30], R30 ;  /* 0x0000301e0000b5a7 */ /* 0x000ea400080610ff */
[----:B--2---:R-:W-:Y:S05]  /*7ce0*/  @!P3 BRA `(.L_x_129) ;  /* 0xfffffffc00f0b947 */ /* 0x004fea000383ffff */
[----:B------:R-:W-:Y:S05]  /*7cf0*/  BRA `(.L_x_130) ;  /* 0xffffffcc00107947 */ /* 0x000fea000383ffff */
.L_x_74:
[----:B------:R-:W-:-:S07]  /*7d00*/  MOV R0, UR4 ;  /* 0x0000000400007c02 */ /* 0x000fce0008000f00 */
.L_x_131:
[----:B-1----:R1:W3:Y:S02]  /*7d10*/  SYNCS.PHASECHK.TRANS64.TRYWAIT P0, [R0+URZ], R2 ;  /* 0x00000002000075a7 */ /* 0x0022e400080011ff */
[----:B---3--:R-:W-:Y:S05]  /*7d20*/  @!P0 NANOSLEEP.SYNCS 0x989680 ;  /* 0x009896800000895d */ /* 0x008fea0003900000 */
[----:B------:R-:W3:Y:S02]  /*7d30*/  @!P0 SYNCS.PHASECHK.TRANS64 P0, [R0+URZ], R2 ;  /* 0x00000002000085a7 */ /* 0x000ee400080010ff */
[----:B---3--:R-:W-:Y:S05]  /*7d40*/  @!P0 BRA `(.L_x_131) ;  /* 0xfffffffc00f08947 */ /* 0x008fea000383ffff */
[----:B------:R-:W-:Y:S05]  /*7d50*/  BRA `(.L_x_132) ;  /* 0xffffffd000187947 */ /* 0x000fea000383ffff */
.L_x_76:
[----:B--2---:R2:W4:Y:S02]  /*7d60*/  SYNCS.PHASECHK.TRANS64.TRYWAIT P0, [R0+URZ+0x50], R2 ;  /* 0x00005002000075a7 */ /* 0x00452400080011ff */
[----:B----4-:R-:W-:Y:S05]  /*7d70*/  @!P0 NANOSLEEP.SYNCS 0x989680 ;  /* 0x009896800000895d */ /* 0x010fea0003900000 */
[----:B------:R-:W4:Y:S02]  /*7d80*/  @!P0 SYNCS.PHASECHK.TRANS64 P0, [R0+URZ+0x50], R2 ;  /* 0x00005002000085a7 */ /* 0x000f2400080010ff */
[----:B----4-:R-:W-:Y:S05]  /*7d90*/  @!P0 BRA `(.L_x_76) ;  /* 0xfffffffc00f08947 */ /* 0x010fea000383ffff */
[----:B------:R-:W-:Y:S05]  /*7da0*/  BRA `(.L_x_133) ;  /* 0xffffffd000fc7947 */ /* 0x000fea000383ffff */
.L_x_86:
[----:B-1----:R1:W2:Y:S02]  /*7db0*/  SYNCS.PHASECHK.TRANS64.TRYWAIT P0, [R0+URZ+0x20], R2 ;  /* 0x00002002000075a7 */ /* 0x0022a400080011ff */
[----:B--2---:R-:W-:Y:S05]  /*7dc0*/  @!P0 NANOSLEEP.SYNCS 0x989680 ;  /* 0x009896800000895d */ /* 0x004fea0003900000 */
[----:B------:R-:W2:Y:S02]  /*7dd0*/  @!P0 SYNCS.PHASECHK.TRANS64 P0, [R0+URZ+0x20], R2 ;  /* 0x00002002000085a7 */ /* 0x000ea400080010ff */
[----:B--2---:R-:W-:Y:S05]  /*7de0*/  @!P0 BRA `(.L_x_86) ;  /* 0xfffffffc00f08947 */ /* 0x004fea000383ffff */
[----:B------:R-:W-:Y:S05]  /*7df0*/  BRA `(.L_x_85) ;  /* 0xffffffdc00d47947 */ /* 0x000fea000383ffff */
.L_x_88:
[----:B-1----:R1:W4:Y:S02]  /*7e00*/  SYNCS.PHASECHK.TRANS64.TRYWAIT P1, [R17+URZ+0x70], R3 ;  /* 0x00007003110075a7 */ /* 0x00232400080211ff */
[----:B----4-:R-:W-:Y:S05]  /*7e10*/  @!P1 NANOSLEEP.SYNCS 0x989680 ;  /* 0x009896800000995d */ /* 0x010fea0003900000 */
[----:B------:R-:W4:Y:S02]  /*7e20*/  @!P1 SYNCS.PHASECHK.TRANS64 P1, [R17+URZ+0x70], R3 ;  /* 0x00007003110095a7 */ /* 0x000f2400080210ff */
[----:B----4-:R-:W-:Y:S05]  /*7e30*/  @!P1 BRA `(.L_x_88) ;  /* 0xfffffffc00f09947 */ /* 0x010fea000383ffff */
[----:B------:R-:W-:Y:S05]  /*7e40*/  BRA `(.L_x_87) ;  /* 0xffffffe000447947 */ /* 0x000fea000383ffff */
        .weak           $__internal_0_$__cuda_sm10x_tcgen05_guardrail_trap_col_being_dealloced_not_returned_by_alloc
        .type           $__internal_0_$__cuda_sm10x_tcgen05_guardrail_trap_col_being_dealloced_not_returned_by_alloc,@function
        .size           $__internal_0_$__cuda_sm10x_tcgen05_guardrail_trap_col_being_dealloced_not_returned_by_alloc,($__internal_1_$__cuda_sm10x_tcgen05_guardrail_trap_phase_invalid_during_alloc - $__internal_0_$__cuda_sm10x_tcgen05_guardrail_trap_col_being_dealloced_not_returned_by_alloc)
$__internal_0_$__cuda_sm10x_tcgen05_guardrail_trap_col_being_dealloced_not_returned_by_alloc:
[----:B------:R-:W-:Y:S05]  /*7e50*/  BPT.TRAP 0x1 ;  /* 0x000000040000795c */ /* 0x000fea0000300000 */
[----:B------:R-:W-:-:S04]  /*7e60*/  HFMA2 R3, -RZ, RZ, 0, 0 ;  /* 0x00000000ff037431 */ /* 0x000fc800000001ff */
[----:B------:R-:W-:Y:S05]  /*7e70*/  RET.REL.NODEC R2 `(_ZN7cutlass13device_kernelINS_4gemm6kernel13GemmUniversalIN4cute5tupleIJiiiiEEENS1_10collective13CollectiveMmaINS1_35MainloopSm100TmaUmmaWarpSpecializedILi2ELi2ELi4ENS5_IJNS4_1CILi1EEESB_SB_EEEEENS5_IJNSA_ILi64EEENSA_ILi80EEENSA_ILi256EEEEEENS_6half_tENS5_IJlSB_lEEESI_SJ_NS4_8TiledMMAINS4_8MMA_AtomIJNS4_20SM100_MMA_F16BF16_SSISI_SI_fLi64ELi80ELNS4_4UMMA5MajorE0ELSO_0ELNSN_7ScaleInE0ELSP_0EEEEEENS4_6LayoutISC_NS5_IJNSA_ILi0EEEST_ST_EEEEENS5_IJNS4_10UnderscoreESW_SW_EEEEENS4_13SM90_TMA_LOADENS4_14ComposedLayoutINS4_7SwizzleILi3ELi4ELi3EEENS4_18smem_ptr_flag_bitsILi16EEENSS_INS5_IJNSA_ILi8EEESE_EEENS5_IJSE_SB_EEEEEEEvNS4_8identityESZ_S19_vS1A_EENS_8epilogue10collective18CollectiveEpilogueINS1C_23Sm100TmaWarpSpecializedILi2ELi1ELi40ELb1ELb0EEEJSH_NS5_IJNSS_ISE_SB_EENSS_ISF_SB_EEEEESI_SJ_SI_SJ_NS1C_6fusion15FusionCallbacksIS1G_NS1K_17LinearCombinationISI_fSI_fLNS_15FloatRoundStyleE2EEESH_S1J_JEEENS4_5SM1004TMEM4LOAD26SM100_TMEM_LOAD_16dp256b2xESZ_NS10_INS11_ILi1ELi4ELi3EEES14_NSS_INS5_IJS15_NSA_ILi16EEEEEENS5_IJS1V_SB_EEEEEEENS4_17SM75_U32x4_LDSM_NENS4_14SM90_TMA_STOREES1Z_NS4_17SM90_U32x4_STSM_NENS4_39AutoVectorizingCopyWithAssumedAlignmentILi128EEEEEEvvEEEEvNT_6ParamsE) ;  /* 0xffffff8002607950 */ /* 0x000fea0003c3ffff */
        .weak           $__internal_1_$__cuda_sm10x_tcgen05_guardrail_trap_phase_invalid_during_alloc
        .type           $__internal_1_$__cuda_sm10x_tcgen05_guardrail_trap_phase_invalid_during_alloc,@function
        .size           $__internal_1_$__cuda_sm10x_tcgen05_guardrail_trap_phase_invalid_during_alloc,($__internal_2_$__cuda_sm10x_tcgen05_guardrail_trap_unallocated_columns_being_dealloced - $__internal_1_$__cuda_sm10x_tcgen05_guardrail_trap_phase_invalid_during_alloc)
$__internal_1_$__cuda_sm10x_tcgen05_guardrail_trap_phase_invalid_during_alloc:
[----:B------:R-:W-:Y:S05]  /*7e80*/  BPT.TRAP 0x1 ;  /* 0x000000040000795c */ /* 0x000fea0000300000 */
[----:B------:R-:W-:-:S04]  /*7e90*/  MOV R3, 0x0 ;  /* 0x0000000000037802 */ /* 0x000fc80000000f00 */
[----:B------:R-:W-:Y:S05]  /*7ea0*/  RET.REL.NODEC R2 `(_ZN7cutlass13device_kernelINS_4gemm6kernel13GemmUniversalIN4cute5tupleIJiiiiEEENS1_10collective13CollectiveMmaINS1_35MainloopSm100TmaUmmaWarpSpecializedILi2ELi2ELi4ENS5_IJNS4_1CILi1EEESB_SB_EEEEENS5_IJNSA_ILi64EEENSA_ILi80EEENSA_ILi256EEEEEENS_6half_tENS5_IJlSB_lEEESI_SJ_NS4_8TiledMMAINS4_8MMA_AtomIJNS4_20SM100_MMA_F16BF16_SSISI_SI_fLi64ELi80ELNS4_4UMMA5MajorE0ELSO_0ELNSN_7ScaleInE0ELSP_0EEEEEENS4_6LayoutISC_NS5_IJNSA_ILi0EEEST_ST_EEEEENS5_IJNS4_10UnderscoreESW_SW_EEEEENS4_13SM90_TMA_LOADENS4_14ComposedLayoutINS4_7SwizzleILi3ELi4ELi3EEENS4_18smem_ptr_flag_bitsILi16EEENSS_INS5_IJNSA_ILi8EEESE_EEENS5_IJSE_SB_EEEEEEEvNS4_8identityESZ_S19_vS1A_EENS_8epilogue10collective18CollectiveEpilogueINS1C_23Sm100TmaWarpSpecializedILi2ELi1ELi40ELb1ELb0EEEJSH_NS5_IJNSS_ISE_SB_EENSS_ISF_SB_EEEEESI_SJ_SI_SJ_NS1C_6fusion15FusionCallbacksIS1G_NS1K_17LinearCombinationISI_fSI_fLNS_15FloatRoundStyleE2EEESH_S1J_JEEENS4_5SM1004TMEM4LOAD26SM100_TMEM_LOAD_16dp256b2xESZ_NS10_INS11_ILi1ELi4ELi3EEES14_NSS_INS5_IJS15_NSA_ILi16EEEEEENS5_IJS1V_SB_EEEEEEENS4_17SM75_U32x4_LDSM_NENS4_14SM90_TMA_STOREES1Z_NS4_17SM90_U32x4_STSM_NENS4_39AutoVectorizingCopyWithAssumedAlignmentILi128EEEEEEvvEEEEvNT_6ParamsE) ;  /* 0xffffff8002547950 */ /* 0x000fea0003c3ffff */
        .weak           $__internal_2_$__cuda_sm10x_tcgen05_guardrail_trap_unallocated_columns_being_dealloced
        .type           $__internal_2_$__cuda_sm10x_tcgen05_guardrail_trap_unallocated_columns_being_dealloced,@function
        .size           $__internal_2_$__cuda_sm10x_tcgen05_guardrail_trap_unallocated_columns_being_dealloced,(.L_x_135 - $__internal_2_$__cuda_sm10x_tcgen05_guardrail_trap_unallocated_columns_being_dealloced)
$__internal_2_$__cuda_sm10x_tcgen05_guardrail_trap_unallocated_columns_being_dealloced:
[----:B------:R-:W-:Y:S05]  /*7eb0*/  BPT.TRAP 0x1 ;  /* 0x000000040000795c */ /* 0x000fea0000300000 */
[----:B------:R-:W-:-:S04]  /*7ec0*/  HFMA2 R3, -RZ, RZ, 0, 0 ;  /* 0x00000000ff037431 */ /* 0x000fc800000001ff */
[----:B------:R-:W-:Y:S05]  /*7ed0*/  RET.REL.NODEC R2 `(_ZN7cutlass13device_kernelINS_4gemm6kernel13GemmUniversalIN4cute5tupleIJiiiiEEENS1_10collective13CollectiveMmaINS1_35MainloopSm100TmaUmmaWarpSpecializedILi2ELi2ELi4ENS5_IJNS4_1CILi1EEESB_SB_EEEEENS5_IJNSA_ILi64EEENSA_ILi80EEENSA_ILi256EEEEEENS_6half_tENS5_IJlSB_lEEESI_SJ_NS4_8TiledMMAINS4_8MMA_AtomIJNS4_20SM100_MMA_F16BF16_SSISI_SI_fLi64ELi80ELNS4_4UMMA5MajorE0ELSO_0ELNSN_7ScaleInE0ELSP_0EEEEEENS4_6LayoutISC_NS5_IJNSA_ILi0EEEST_ST_EEEEENS5_IJNS4_10UnderscoreESW_SW_EEEEENS4_13SM90_TMA_LOADENS4_14ComposedLayoutINS4_7SwizzleILi3ELi4ELi3EEENS4_18smem_ptr_flag_bitsILi16EEENSS_INS5_IJNSA_ILi8EEESE_EEENS5_IJSE_SB_EEEEEEEvNS4_8identityESZ_S19_vS1A_EENS_8epilogue10collective18CollectiveEpilogueINS1C_23Sm100TmaWarpSpecializedILi2ELi1ELi40ELb1ELb0EEEJSH_NS5_IJNSS_ISE_SB_EENSS_ISF_SB_EEEEESI_SJ_SI_SJ_NS1C_6fusion15FusionCallbacksIS1G_NS1K_17LinearCombinationISI_fSI_fLNS_15FloatRoundStyleE2EEESH_S1J_JEEENS4_5SM1004TMEM4LOAD26SM100_TMEM_LOAD_16dp256b2xESZ_NS10_INS11_ILi1ELi4ELi3EEES14_NSS_INS5_IJS15_NSA_ILi16EEEEEENS5_IJS1V_SB_EEEEEEENS4_17SM75_U32x4_LDSM_NENS4_14SM90_TMA_STOREES1Z_NS4_17SM90_U32x4_STSM_NENS4_39AutoVectorizingCopyWithAssumedAlignmentILi128EEEEEEvvEEEEvNT_6ParamsE) ;  /* 0xffffff8002487950 */ /* 0x000fea0003c3ffff */
.L_x_134:
[----:B------:R-:W-:-:S00]  /*7ee0*/  BRA `(.L_x_134) ;  /* 0xfffffffc00fc7947 */ /* 0x000fc0000383ffff */
[----:B------:R-:W-:-:S00]  /*7ef0*/  NOP ;  /* 0x0000000000007918 */ /* 0x000fc00000000000 */
        /* <DEDUP_REMOVED lines=8> */
.L_x_135:


//--------------------- .nv.global.init           --------------------------
	.section	.nv.global.init,"aw",@progbits
.nv.global.init:
	.type		$str$27,@object
	.size		$str$27,($str$28 - $str$27)
$str$27:
        /*0000*/ 	.byte	0x28, 0x61, 0x64, 0x64, 0x72, 0x65, 0x73, 0x73, 0x20, 0x26, 0x20, 0x6d, 0x61, 0x73, 0x6b, 0x29
        /*0010*/ 	.byte	0x20, 0x3d, 0x3d, 0x20, 0x30, 0x00
	.type		$str$28,@object
	.size		$str$28,($str$26 - $str$28)
$str$28:
        /*0016*/ 	.byte	0x2f, 0x74, 0x6d, 0x70, 0x2f, 0x63, 0x75, 0x74, 0x6c, 0x61, 0x73, 0x73, 0x5f, 0x73, 0x77, 0x65
        /*0026*/ 	.byte	0x65, 0x70, 0x5f, 0x73, 0x72, 0x63, 0x2f, 0x69, 0x6e, 0x63, 0x6c, 0x75, 0x64, 0x65, 0x2f, 0x63
        /*0036*/ 	.byte	0x75, 0x74, 0x65, 0x2f, 0x70, 0x6f, 0x69, 0x6e, 0x74, 0x65, 0x72, 0x5f, 0x66, 0x6c, 0x61, 0x67
        /*0046*/ 	.byte	0x67, 0x65, 0x64, 0x2e, 0x68, 0x70, 0x70, 0x00
	.type		$str$26,@object
	.size		$str$26,($str$25 - $str$26)
$str$26:
        /*004e*/ 	.byte	0x2f, 0x74, 0x6d, 0x70, 0x2f, 0x63, 0x75, 0x74, 0x6c, 0x61, 0x73, 0x73, 0x5f, 0x73, 0x77, 0x65
        /*005e*/ 	.byte	0x65, 0x70, 0x5f, 0x73, 0x72, 0x63, 0x2f, 0x69, 0x6e, 0x63, 0x6c, 0x75, 0x64, 0x65, 0x2f, 0x63
        /*006e*/ 	.byte	0x75, 0x74, 0x65, 0x2f, 0x61, 0x74, 0x6f, 0x6d, 0x2f, 0x63, 0x6f, 0x70, 0x79, 0x5f, 0x74, 0x72
        /*007e*/ 	.byte	0x61, 0x69, 0x74, 0x73, 0x5f, 0x73, 0x6d, 0x31, 0x30, 0x30, 0x2e, 0x68, 0x70, 0x70, 0x00
	.type		$str$25,@object
	.size		$str$25,(__unnamed_1 - $str$25)
$str$25:
        /*008d*/ 	.byte	0x28, 0x28, 0x75, 0x69, 0x6e, 0x74, 0x33, 0x32, 0x5f, 0x74, 0x28, 0x74, 0x68, 0x72, 0x65, 0x61
        /*009d*/ 	.byte	0x64, 0x49, 0x64, 0x78, 0x2e, 0x78, 0x29, 0x20, 0x2f, 0x20, 0x33, 0x32, 0x29, 0x20, 0x25, 0x20
        /*00ad*/ 	.byte	0x34, 0x29, 0x20, 0x3d, 0x3d, 0x20, 0x28, 0x28, 0x28, 0x74, 0x6d, 0x65, 0x6d, 0x5f, 0x61, 0x64
        /*00bd*/ 	.byte	0x64, 0x72, 0x20, 0x3e, 0x3e, 0x20, 0x31, 0x36, 0x29, 0x20, 0x2f, 0x20, 0x33, 0x32, 0x29, 0x20
        /*00cd*/ 	.byte	0x25, 0x20, 0x34, 0x29, 0x00
	.type		__unnamed_1,@object
	.size		__unnamed_1,(__unnamed_2 - __unnamed_1)
__unnamed_1:
        /*00d2*/ 	.byte	0x61, 0x75, 0x74, 0x6f, 0x20, 0x63, 0x75, 0x74, 0x65, 0x3a, 0x3a, 0x61, 0x73, 0x5f, 0x70, 0x6f
        /* <DEDUP_REMOVED lines=24> */
        /*0262*/ 	.byte	0x32, 0x30, 0x3e, 0x3e, 0x3e, 0x3e, 0x5d, 0x00
	.type		__unnamed_2,@object
	.size		__unnamed_2,(.L_2 - __unnamed_2)
__unnamed_2:
        /* <DEDUP_REMOVED lines=42> */
        /*050a*/ 	.byte	0x3e, 0x5d, 0x00
.L_2:


//--------------------- .nv.shared._ZN7cutlass13device_kernelINS_4gemm6kernel13GemmUniversalIN4cute5tupleIJiiiiEEENS1_10collective13CollectiveMmaINS1_35MainloopSm100TmaUmmaWarpSpecializedILi2ELi2ELi4ENS5_IJNS4_1CILi1EEESB_SB_EEEEENS5_IJNSA_ILi64EEENSA_ILi80EEENSA_ILi256EEEEEENS_6half_tENS5_IJlSB_lEEESI_SJ_NS4_8TiledMMAINS4_8MMA_AtomIJNS4_20SM100_MMA_F16BF16_SSISI_SI_fLi64ELi80ELNS4_4UMMA5MajorE0ELSO_0ELNSN_7ScaleInE0ELSP_0EEEEEENS4_6LayoutISC_NS5_IJNSA_ILi0EEEST_ST_EEEEENS5_IJNS4_10UnderscoreESW_SW_EEEEENS4_13SM90_TMA_LOADENS4_14ComposedLayoutINS4_7SwizzleILi3ELi4ELi3EEENS4_18smem_ptr_flag_bitsILi16EEENSS_INS5_IJNSA_ILi8EEESE_EEENS5_IJSE_SB_EEEEEEEvNS4_8identityESZ_S19_vS1A_EENS_8epilogue10collective18CollectiveEpilogueINS1C_23Sm100TmaWarpSpecializedILi2ELi1ELi40ELb1ELb0EEEJSH_NS5_IJNSS_ISE_SB_EENSS_ISF_SB_EEEEESI_SJ_SI_SJ_NS1C_6fusion15FusionCallbacksIS1G_NS1K_17LinearCombinationISI_fSI_fLNS_15FloatRoundStyleE2EEESH_S1J_JEEENS4_5SM1004TMEM4LOAD26SM100_TMEM_LOAD_16dp256b2xESZ_NS10_INS11_ILi1ELi4ELi3EEES14_NSS_INS5_IJS15_NSA_ILi16EEEEEENS5_IJS1V_SB_EEEEEEENS4_17SM75_U32x4_LDSM_NENS4_14SM90_TMA_STOREES1Z_NS4_17SM90_U32x4_STSM_NENS4_39AutoVectorizingCopyWithAssumedAlignmentILi128EEEEEEvvEEEEvNT_6ParamsE --------------------------
	.section	.nv.shared._ZN7cutlass13device_kernelINS_4gemm6kernel13GemmUniversalIN4cute5tupleIJiiiiEEENS1_10collective13CollectiveMmaINS1_35MainloopSm100TmaUmmaWarpSpecializedILi2ELi2ELi4ENS5_IJNS4_1CILi1EEESB_SB_EEEEENS5_IJNSA_ILi64EEENSA_ILi80EEENSA_ILi256EEEEEENS_6half_tENS5_IJlSB_lEEESI_SJ_NS4_8TiledMMAINS4_8MMA_AtomIJNS4_20SM100_MMA_F16BF16_SSISI_SI_fLi64ELi80ELNS4_4UMMA5MajorE0ELSO_0ELNSN_7ScaleInE0ELSP_0EEEEEENS4_6LayoutISC_NS5_IJNSA_ILi0EEEST_ST_EEEEENS5_IJNS4_10UnderscoreESW_SW_EEEEENS4_13SM90_TMA_LOADENS4_14ComposedLayoutINS4_7SwizzleILi3ELi4ELi3EEENS4_18smem_ptr_flag_bitsILi16EEENSS_INS5_IJNSA_ILi8EEESE_EEENS5_IJSE_SB_EEEEEEEvNS4_8identityESZ_S19_vS1A_EENS_8epilogue10collective18CollectiveEpilogueINS1C_23Sm100TmaWarpSpecializedILi2ELi1ELi40ELb1ELb0EEEJSH_NS5_IJNSS_ISE_SB_EENSS_ISF_SB_EEEEESI_SJ_SI_SJ_NS1C_6fusion15FusionCallbacksIS1G_NS1K_17LinearCombinationISI_fSI_fLNS_15FloatRoundStyleE2EEESH_S1J_JEEENS4_5SM1004TMEM4LOAD26SM100_TMEM_LOAD_16dp256b2xESZ_NS10_INS11_ILi1ELi4ELi3EEES14_NSS_INS5_IJS15_NSA_ILi16EEEEEENS5_IJS1V_SB_EEEEEEENS4_17SM75_U32x4_LDSM_NENS4_14SM90_TMA_STOREES1Z_NS4_17SM90_U32x4_STSM_NENS4_39AutoVectorizingCopyWithAssumedAlignmentILi128EEEEEEvvEEEEvNT_6ParamsE,"aw",@nobits
	.sectionflags	@""
	.align	16
	.zero		1024


//--------------------- .nv.shared.reserved.0     --------------------------
	.section	.nv.shared.reserved.0,"aw",@nobits
	.weak		__nv_reservedSMEM_offset_0_alias
	.size		__nv_reservedSMEM_offset_0_alias, 0, 64
	.other		__nv_reservedSMEM_offset_0_alias,@"STO_CUDA_RESERVED_SHARED STV_DEFAULT"
__nv_reservedSMEM_offset_0_alias:
	.zero		0
.nv.shared.reserved.0:
	.zero		64
	.weak		__nv_reservedSMEM_tcgen05_partition
	.type		__nv_reservedSMEM_tcgen05_partition,@object
	.size		__nv_reservedSMEM_tcgen05_partition,(.L_0 - __nv_reservedSMEM_tcgen05_partition)
__nv_reservedSMEM_tcgen05_partition:
	.zero		32
.L_0:


//--------------------- .nv.global                --------------------------
	.section	.nv.global,"aw",@nobits
.nv.global:
	.type		_ZN40_INTERNAL_29241148_4_k_cu_ebaeca55_117804cute1_E,@object
	.size		_ZN40_INTERNAL_29241148_4_k_cu_ebaeca55_117804cute1_E,(_ZN40_INTERNAL_29241148_4_k_cu_ebaeca55_117804cuda3std3__45__cpo6cbeginE - _ZN40_INTERNAL_29241148_4_k_cu_ebaeca55_117804cute1_E)
_ZN40_INTERNAL_29241148_4_k_cu_ebaeca55_117804cute1_E:
	.zero		1
	.type		_ZN40_INTERNAL_29241148_4_k_cu_ebaeca55_117804cuda3std3__45__cpo6cbeginE,@object
	.size		_ZN40_INTERNAL_29241148_4_k_cu_ebaeca55_117804cuda3std3__45__cpo6cbeginE,(_ZN40_INTERNAL_29241148_4_k_cu_ebaeca55_117804cuda3std3__48in_placeE - _ZN40_INTERNAL_29241148_4_k_cu_ebaeca55_117804cuda3std3__45__cpo6cbeginE)
_ZN40_INTERNAL_29241148_4_k_cu_ebaeca55_117804cuda3std3__45__cpo6cbeginE:
	.zero		1
	.type		_ZN40_INTERNAL_29241148_4_k_cu_ebaeca55_117804cuda3std3__48in_placeE,@object
	.size		_ZN40_INTERNAL_29241148_4_k_cu_ebaeca55_117804cuda3std3__48in_placeE,(_ZN40_INTERNAL_29241148_4_k_cu_ebaeca55_117804cuda3std6ranges3__45__cpo9iter_moveE - _ZN40_INTERNAL_29241148_4_k_cu_ebaeca55_117804cuda3std3__48in_placeE)
_ZN40_INTERNAL_29241148_4_k_cu_ebaeca55_117804cuda3std3__48in_placeE:
	.zero		1
	.type		_ZN40_INTERNAL_29241148_4_k_cu_ebaeca55_117804cuda3std6ranges3__45__cpo9iter_moveE,@object
	.size		_ZN40_INTERNAL_29241148_4_k_cu_ebaeca55_117804cuda3std6ranges3__45__cpo9iter_moveE,(_ZN40_INTERNAL_29241148_4_k_cu_ebaeca55_117804cuda3std3__45__cpo5beginE - _ZN40_INTERNAL_29241148_4_k_cu_ebaeca55_117804cuda3std6ranges3__45__cpo9iter_moveE)
_ZN40_INTERNAL_29241148_4_k_cu_ebaeca55_117804cuda3std6ranges3__45__cpo9iter_moveE:
	.zero		1
	.type		_ZN40_INTERNAL_29241148_4_k_cu_ebaeca55_117804cuda3std3__45__cpo5beginE,@object
	.size		_ZN40_INTERNAL_29241148_4_k_cu_ebaeca55_117804cuda3std3__45__cpo5beginE,(_ZN40_INTERNAL_29241148_4_k_cu_ebaeca55_117804cuda3std3__442_GLOBAL__N__29241148_4_k_cu_ebaeca55_117806ignoreE - _ZN40_INTERNAL_29241148_4_k_cu_ebaeca55_117804cuda3std3__45__cpo5beginE)
_ZN40_INTERNAL_29241148_4_k_cu_ebaeca55_117804cuda3std3__45__cpo5beginE:
	.zero		1
	.type		_ZN40_INTERNAL_29241148_4_k_cu_ebaeca55_117804cuda3std3__442_GLOBAL__N__29241148_4_k_cu_ebaeca55_117806ignoreE,@object
	.size		_ZN40_INTERNAL_29241148_4_k_cu_ebaeca55_117804cuda3std3__442_GLOBAL__N__29241148_4_k_cu_ebaeca55_117806ignoreE,(_ZN40_INTERNAL_29241148_4_k_cu_ebaeca55_117804cute7productE - _ZN40_INTERNAL_29241148_4_k_cu_ebaeca55_117804cuda3std3__442_GLOBAL__N__29241148_4_k_cu_ebaeca55_117806ignoreE)
_ZN40_INTERNAL_29241148_4_k_cu_ebaeca55_117804cuda3std3__442_GLOBAL__N__29241148_4_k_cu_ebaeca55_117806ignoreE:
	.zero		1
	.type		_ZN40_INTERNAL_29241148_4_k_cu_ebaeca55_117804cute7productE,@object
	.size		_ZN40_INTERNAL_29241148_4_k_cu_ebaeca55_117804cute7productE,(_ZN40_INTERNAL_29241148_4_k_cu_ebaeca55_117804cuda3std3__45__cpo3endE - _ZN40_INTERNAL_29241148_4_k_cu_ebaeca55_117804cute7productE)
_ZN40_INTERNAL_29241148_4_k_cu_ebaeca55_117804cute7productE:
	.zero		1
	.type		_ZN40_INTERNAL_29241148_4_k_cu_ebaeca55_117804cuda3std3__45__cpo3endE,@object
	.size		_ZN40_INTERNAL_29241148_4_k_cu_ebaeca55_117804cuda3std3__45__cpo3endE,(_ZN40_INTERNAL_29241148_4_k_cu_ebaeca55_117804cuda3std3__419piecewise_constructE - _ZN40_INTERNAL_29241148_4_k_cu_ebaeca55_117804cuda3std3__45__cpo3endE)
_ZN40_INTERNAL_29241148_4_k_cu_ebaeca55_117804cuda3std3__45__cpo3endE:
	.zero		1
	.type		_ZN40_INTERNAL_29241148_4_k_cu_ebaeca55_117804cuda3std3__419piecewise_constructE,@object
	.size		_ZN40_INTERNAL_29241148_4_k_cu_ebaeca55_117804cuda3std3__419piecewise_constructE,(_ZN40_INTERNAL_29241148_4_k_cu_ebaeca55_117804cuda3std3__45__cpo4cendE - _ZN40_INTERNAL_29241148_4_k_cu_ebaeca55_117804cuda3std3__419piecewise_constructE)
_ZN40_INTERNAL_29241148_4_k_cu_ebaeca55_117804cuda3std3__419piecewise_constructE:
	.zero		1
	.type		_ZN40_INTERNAL_29241148_4_k_cu_ebaeca55_117804cuda3std3__45__cpo4cendE,@object
	.size		_ZN40_INTERNAL_29241148_4_k_cu_ebaeca55_117804cuda3std3__45__cpo4cendE,(_ZN40_INTERNAL_29241148_4_k_cu_ebaeca55_117804cuda3std6ranges3__45__cpo4swapE - _ZN40_INTERNAL_29241148_4_k_cu_ebaeca55_117804cuda3std3__45__cpo4cendE)
_ZN40_INTERNAL_29241148_4_k_cu_ebaeca55_117804cuda3std3__45__cpo4cendE:
	.zero		1
	.type		_ZN40_INTERNAL_29241148_4_k_cu_ebaeca55_117804cuda3std6ranges3__45__cpo4swapE,@object
	.size		_ZN40_INTERNAL_29241148_4_k_cu_ebaeca55_117804cuda3std6ranges3__45__cpo4swapE,(.L_10 - _ZN40_INTERNAL_29241148_4_k_cu_ebaeca55_117804cuda3std6ranges3__45__cpo4swapE)
_ZN40_INTERNAL_29241148_4_k_cu_ebaeca55_117804cuda3std6ranges3__45__cpo4swapE:
	.zero		1
.L_10:


//--------------------- .nv.constant0._ZN7cutlass13device_kernelINS_4gemm6kernel13GemmUniversalIN4cute5tupleIJiiiiEEENS1_10collective13CollectiveMmaINS1_35MainloopSm100TmaUmmaWarpSpecializedILi2ELi2ELi4ENS5_IJNS4_1CILi1EEESB_SB_EEEEENS5_IJNSA_ILi64EEENSA_ILi80EEENSA_ILi256EEEEEENS_6half_tENS5_IJlSB_lEEESI_SJ_NS4_8TiledMMAINS4_8MMA_AtomIJNS4_20SM100_MMA_F16BF16_SSISI_SI_fLi64ELi80ELNS4_4UMMA5MajorE0ELSO_0ELNSN_7ScaleInE0ELSP_0EEEEEENS4_6LayoutISC_NS5_IJNSA_ILi0EEEST_ST_EEEEENS5_IJNS4_10UnderscoreESW_SW_EEEEENS4_13SM90_TMA_LOADENS4_14ComposedLayoutINS4_7SwizzleILi3ELi4ELi3EEENS4_18smem_ptr_flag_bitsILi16EEENSS_INS5_IJNSA_ILi8EEESE_EEENS5_IJSE_SB_EEEEEEEvNS4_8identityESZ_S19_vS1A_EENS_8epilogue10collective18CollectiveEpilogueINS1C_23Sm100TmaWarpSpecializedILi2ELi1ELi40ELb1ELb0EEEJSH_NS5_IJNSS_ISE_SB_EENSS_ISF_SB_EEEEESI_SJ_SI_SJ_NS1C_6fusion15FusionCallbacksIS1G_NS1K_17LinearCombinationISI_fSI_fLNS_15FloatRoundStyleE2EEESH_S1J_JEEENS4_5SM1004TMEM4LOAD26SM100_TMEM_LOAD_16dp256b2xESZ_NS10_INS11_ILi1ELi4ELi3EEES14_NSS_INS5_IJS15_NSA_ILi16EEEEEENS5_IJS1V_SB_EEEEEEENS4_17SM75_U32x4_LDSM_NENS4_14SM90_TMA_STOREES1Z_NS4_17SM90_U32x4_STSM_NENS4_39AutoVectorizingCopyWithAssumedAlignmentILi128EEEEEEvvEEEEvNT_6ParamsE --------------------------
	.section	.nv.constant0._ZN7cutlass13device_kernelINS_4gemm6kernel13GemmUniversalIN4cute5tupleIJiiiiEEENS1_10collective13CollectiveMmaINS1_35MainloopSm100TmaUmmaWarpSpecializedILi2ELi2ELi4ENS5_IJNS4_1CILi1EEESB_SB_EEEEENS5_IJNSA_ILi64EEENSA_ILi80EEENSA_ILi256EEEEEENS_6half_tENS5_IJlSB_lEEESI_SJ_NS4_8TiledMMAINS4_8MMA_AtomIJNS4_20SM100_MMA_F16BF16_SSISI_SI_fLi64ELi80ELNS4_4UMMA5MajorE0ELSO_0ELNSN_7ScaleInE0ELSP_0EEEEEENS4_6LayoutISC_NS5_IJNSA_ILi0EEEST_ST_EEEEENS5_IJNS4_10UnderscoreESW_SW_EEEEENS4_13SM90_TMA_LOADENS4_14ComposedLayoutINS4_7SwizzleILi3ELi4ELi3EEENS4_18smem_ptr_flag_bitsILi16EEENSS_INS5_IJNSA_ILi8EEESE_EEENS5_IJSE_SB_EEEEEEEvNS4_8identityESZ_S19_vS1A_EENS_8epilogue10collective18CollectiveEpilogueINS1C_23Sm100TmaWarpSpecializedILi2ELi1ELi40ELb1ELb0EEEJSH_NS5_IJNSS_ISE_SB_EENSS_ISF_SB_EEEEESI_SJ_SI_SJ_NS1C_6fusion15FusionCallbacksIS1G_NS1K_17LinearCombinationISI_fSI_fLNS_15FloatRoundStyleE2EEESH_S1J_JEEENS4_5SM1004TMEM4LOAD26SM100_TMEM_LOAD_16dp256b2xESZ_NS10_INS11_ILi1ELi4ELi3EEES14_NSS_INS5_IJS15_NSA_ILi16EEEEEENS5_IJS1V_SB_EEEEEEENS4_17SM75_U32x4_LDSM_NENS4_14SM90_TMA_STOREES1Z_NS4_17SM90_U32x4_STSM_NENS4_39AutoVectorizingCopyWithAssumedAlignmentILi128EEEEEEvvEEEEvNT_6ParamsE,"a",@progbits
	.sectionflags	@""
	.align	4
.nv.constant0._ZN7cutlass13device_kernelINS_4gemm6kernel13GemmUniversalIN4cute5tupleIJiiiiEEENS1_10collective13CollectiveMmaINS1_35MainloopSm100TmaUmmaWarpSpecializedILi2ELi2ELi4ENS5_IJNS4_1CILi1EEESB_SB_EEEEENS5_IJNSA_ILi64EEENSA_ILi80EEENSA_ILi256EEEEEENS_6half_tENS5_IJlSB_lEEESI_SJ_NS4_8TiledMMAINS4_8MMA_AtomIJNS4_20SM100_MMA_F16BF16_SSISI_SI_fLi64ELi80ELNS4_4UMMA5MajorE0ELSO_0ELNSN_7ScaleInE0ELSP_0EEEEEENS4_6LayoutISC_NS5_IJNSA_ILi0EEEST_ST_EEEEENS5_IJNS4_10UnderscoreESW_SW_EEEEENS4_13SM90_TMA_LOADENS4_14ComposedLayoutINS4_7SwizzleILi3ELi4ELi3EEENS4_18smem_ptr_flag_bitsILi16EEENSS_INS5_IJNSA_ILi8EEESE_EEENS5_IJSE_SB_EEEEEEEvNS4_8identityESZ_S19_vS1A_EENS_8epilogue10collective18CollectiveEpilogueINS1C_23Sm100TmaWarpSpecializedILi2ELi1ELi40ELb1ELb0EEEJSH_NS5_IJNSS_ISE_SB_EENSS_ISF_SB_EEEEESI_SJ_SI_SJ_NS1C_6fusion15FusionCallbacksIS1G_NS1K_17LinearCombinationISI_fSI_fLNS_15FloatRoundStyleE2EEESH_S1J_JEEENS4_5SM1004TMEM4LOAD26SM100_TMEM_LOAD_16dp256b2xESZ_NS10_INS11_ILi1ELi4ELi3EEES14_NSS_INS5_IJS15_NSA_ILi16EEEEEENS5_IJS1V_SB_EEEEEEENS4_17SM75_U32x4_LDSM_NENS4_14SM90_TMA_STOREES1Z_NS4_17SM90_U32x4_STSM_NENS4_39AutoVectorizingCopyWithAssumedAlignmentILi128EEEEEEvvEEEEvNT_6ParamsE:
	.zero		2944


//--------------------- SYMBOLS --------------------------

	.type		.nv.reservedSmem.offset0,@object
	.size		.nv.reservedSmem.offset0,0x4
	.type		.nv.reservedSmem.cap,@object
	.size		.nv.reservedSmem.cap,0x4
	.type		__assertfail,@function
